//
// Generated by NVIDIA NVVM Compiler
//
// Compiler Build ID: CL-36424714
// Cuda compilation tools, release 13.0, V13.0.88
// Based on NVVM 20.0.0
//

.version 9.0
.target sm_100
.address_size 64

	// .globl	_Z20computeWmmaReductionPK6__halfPfi
// _ZZ20computeWmmaReductionPK6__halfPfiE13partialResult has been demoted
// _ZZ20computeWmmaReductionPK6__halfPfiE10tempValues has been demoted
// _ZZ20computeWmmaReductionPK6__halfPfiE10bMatrixVal has been demoted

.visible .entry _Z20computeWmmaReductionPK6__halfPfi(
	.param .u64 .ptr .align 1 _Z20computeWmmaReductionPK6__halfPfi_param_0,
	.param .u64 .ptr .align 1 _Z20computeWmmaReductionPK6__halfPfi_param_1,
	.param .u32 _Z20computeWmmaReductionPK6__halfPfi_param_2
)
{
	.reg .pred 	%p<34>;
	.reg .b16 	%rs<52>;
	.reg .b32 	%r<484>;
	.reg .b32 	%f<27>;
	.reg .b64 	%rd<48>;
	// demoted variable
	.shared .align 2 .b8 _ZZ20computeWmmaReductionPK6__halfPfiE13partialResult[512];
	// demoted variable
	.shared .align 2 .b8 _ZZ20computeWmmaReductionPK6__halfPfiE10tempValues[512];
	// demoted variable
	.shared .align 2 .b8 _ZZ20computeWmmaReductionPK6__halfPfiE10bMatrixVal[512];
	ld.param.u64 	%rd5, [_Z20computeWmmaReductionPK6__halfPfi_param_0];
	ld.param.u32 	%r50, [_Z20computeWmmaReductionPK6__halfPfi_param_2];
	cvta.to.global.u64 	%rd1, %rd5;
	mov.u32 	%r51, %ctaid.x;
	mov.u32 	%r52, %ntid.x;
	mov.u32 	%r53, %tid.x;
	mad.lo.s32 	%r54, %r51, %r52, %r53;
	shr.u32 	%r1, %r54, 5;
	and.b32  	%r2, %r53, 31;
	and.b32  	%r3, %r53, 15;
	setp.ne.s32 	%p1, %r3, 0;
	@%p1 bra 	$L__BB0_2;
	mov.f32 	%f3, 0f3F800000;
	// begin inline asm
	{  cvt.rn.f16.f32 %rs44, %f3;}

	// end inline asm
	bra.uni 	$L__BB0_3;
$L__BB0_2:
	mov.f32 	%f2, 0f00000000;
	// begin inline asm
	{  cvt.rn.f16.f32 %rs44, %f2;}

	// end inline asm
$L__BB0_3:
	setp.eq.s32 	%p2, %r3, 0;
	shl.b32 	%r55, %r2, 1;
	mov.u32 	%r56, _ZZ20computeWmmaReductionPK6__halfPfiE10bMatrixVal;
	add.s32 	%r4, %r56, %r55;
	st.shared.u16 	[%r4], %rs44;
	@%p2 bra 	$L__BB0_5;
	mov.f32 	%f4, 0f00000000;
	// begin inline asm
	{  cvt.rn.f16.f32 %rs45, %f4;}

	// end inline asm
	bra.uni 	$L__BB0_6;
$L__BB0_5:
	mov.f32 	%f5, 0f3F800000;
	// begin inline asm
	{  cvt.rn.f16.f32 %rs45, %f5;}

	// end inline asm
$L__BB0_6:
	setp.eq.s32 	%p3, %r3, 0;
	st.shared.u16 	[%r4+64], %rs45;
	@%p3 bra 	$L__BB0_8;
	mov.f32 	%f6, 0f00000000;
	// begin inline asm
	{  cvt.rn.f16.f32 %rs46, %f6;}

	// end inline asm
	bra.uni 	$L__BB0_9;
$L__BB0_8:
	mov.f32 	%f7, 0f3F800000;
	// begin inline asm
	{  cvt.rn.f16.f32 %rs46, %f7;}

	// end inline asm
$L__BB0_9:
	setp.eq.s32 	%p4, %r3, 0;
	st.shared.u16 	[%r4+128], %rs46;
	@%p4 bra 	$L__BB0_11;
	mov.f32 	%f8, 0f00000000;
	// begin inline asm
	{  cvt.rn.f16.f32 %rs47, %f8;}

	// end inline asm
	bra.uni 	$L__BB0_12;
$L__BB0_11:
	mov.f32 	%f9, 0f3F800000;
	// begin inline asm
	{  cvt.rn.f16.f32 %rs47, %f9;}

	// end inline asm
$L__BB0_12:
	setp.eq.s32 	%p5, %r3, 0;
	st.shared.u16 	[%r4+192], %rs47;
	@%p5 bra 	$L__BB0_14;
	mov.f32 	%f10, 0f00000000;
	// begin inline asm
	{  cvt.rn.f16.f32 %rs48, %f10;}

	// end inline asm
	bra.uni 	$L__BB0_15;
$L__BB0_14:
	mov.f32 	%f11, 0f3F800000;
	// begin inline asm
	{  cvt.rn.f16.f32 %rs48, %f11;}

	// end inline asm
$L__BB0_15:
	setp.eq.s32 	%p6, %r3, 0;
	st.shared.u16 	[%r4+256], %rs48;
	@%p6 bra 	$L__BB0_17;
	mov.f32 	%f12, 0f00000000;
	// begin inline asm
	{  cvt.rn.f16.f32 %rs49, %f12;}

	// end inline asm
	bra.uni 	$L__BB0_18;
$L__BB0_17:
	mov.f32 	%f13, 0f3F800000;
	// begin inline asm
	{  cvt.rn.f16.f32 %rs49, %f13;}

	// end inline asm
$L__BB0_18:
	setp.eq.s32 	%p7, %r3, 0;
	st.shared.u16 	[%r4+320], %rs49;
	@%p7 bra 	$L__BB0_20;
	mov.f32 	%f14, 0f00000000;
	// begin inline asm
	{  cvt.rn.f16.f32 %rs50, %f14;}

	// end inline asm
	bra.uni 	$L__BB0_21;
$L__BB0_20:
	mov.f32 	%f15, 0f3F800000;
	// begin inline asm
	{  cvt.rn.f16.f32 %rs50, %f15;}

	// end inline asm
$L__BB0_21:
	setp.eq.s32 	%p8, %r3, 0;
	st.shared.u16 	[%r4+384], %rs50;
	@%p8 bra 	$L__BB0_23;
	mov.f32 	%f16, 0f00000000;
	// begin inline asm
	{  cvt.rn.f16.f32 %rs51, %f16;}

	// end inline asm
	bra.uni 	$L__BB0_24;
$L__BB0_23:
	mov.f32 	%f17, 0f3F800000;
	// begin inline asm
	{  cvt.rn.f16.f32 %rs51, %f17;}

	// end inline asm
$L__BB0_24:
	st.shared.u16 	[%r4+448], %rs51;
	bar.warp.sync 	-1;
	mov.b32 	%r58, 16;
	wmma.load.b.sync.aligned.row.m16n16k16.shared.f16 	{%r5, %r6, %r7, %r8, %r9, %r10, %r11, %r12}, [%r56], %r58;
	mul.lo.s32 	%r59, %r1, %r50;
	shl.b32 	%r60, %r59, 8;
	cvt.s64.s32 	%rd2, %r60;
	setp.lt.s32 	%p9, %r50, 1;
	@%p9 bra 	$L__BB0_65;
	mov.f32 	%f18, 0f00000000;
	// begin inline asm
	{  cvt.rn.f16.f32 %rs42, %f18;}

	// end inline asm
	and.b32  	%r13, %r50, 7;
	setp.lt.u32 	%p10, %r50, 8;
	mov.b32 	%r478, 0;
	@%p10 bra 	$L__BB0_44;
	and.b32  	%r478, %r50, 2147483640;
	mov.b32 	%r15, {%rs42, %rs42};
	mov.u32 	%r64, _ZZ20computeWmmaReductionPK6__halfPfiE13partialResult;
	add.s32 	%r481, %r64, 8;
	neg.s32 	%r483, %r478;
	mov.b32 	%r482, 0;
$L__BB0_27:
	.pragma "nounroll";
	setp.ne.s32 	%p11, %r2, 0;
	cvt.u64.u32 	%rd6, %r482;
	add.s64 	%rd7, %rd6, %rd2;
	shl.b64 	%rd8, %rd7, 1;
	add.s64 	%rd3, %rd1, %rd8;
	mov.b32 	%r65, 16;
	wmma.load.a.sync.aligned.row.m16n16k16.global.f16 	{%r66, %r67, %r68, %r69, %r70, %r71, %r72, %r73}, [%rd3], %r65;
	wmma.mma.sync.aligned.row.row.m16n16k16.f16.f16 {%r74, %r75, %r76, %r77}, {%r66, %r67, %r68, %r69, %r70, %r71, %r72, %r73}, {%r5, %r6, %r7, %r8, %r9, %r10, %r11, %r12}, {%r15, %r15, %r15, %r15};
	mov.u32 	%r78, _ZZ20computeWmmaReductionPK6__halfPfiE10tempValues;
	wmma.store.d.sync.aligned.col.m16n16k16.shared.f16 	[%r78], {%r74, %r75, %r76, %r77}, %r65;
	wmma.load.a.sync.aligned.row.m16n16k16.shared.f16 	{%r79, %r80, %r81, %r82, %r83, %r84, %r85, %r86}, [%r78], %r65;
	wmma.mma.sync.aligned.row.row.m16n16k16.f16.f16 {%r39, %r87, %r88, %r89}, {%r79, %r80, %r81, %r82, %r83, %r84, %r85, %r86}, {%r5, %r6, %r7, %r8, %r9, %r10, %r11, %r12}, {%r15, %r15, %r15, %r15};
	@%p11 bra 	$L__BB0_29;
	st.shared.u16 	[%r481+-8], %r39;
$L__BB0_29:
	setp.ne.s32 	%p12, %r2, 0;
	add.s64 	%rd9, %rd3, 512;
	mov.b32 	%r90, 16;
	wmma.load.a.sync.aligned.row.m16n16k16.global.f16 	{%r91, %r92, %r93, %r94, %r95, %r96, %r97, %r98}, [%rd9], %r90;
	wmma.mma.sync.aligned.row.row.m16n16k16.f16.f16 {%r99, %r100, %r101, %r102}, {%r91, %r92, %r93, %r94, %r95, %r96, %r97, %r98}, {%r5, %r6, %r7, %r8, %r9, %r10, %r11, %r12}, {%r15, %r15, %r15, %r15};
	mov.u32 	%r103, _ZZ20computeWmmaReductionPK6__halfPfiE10tempValues;
	wmma.store.d.sync.aligned.col.m16n16k16.shared.f16 	[%r103], {%r99, %r100, %r101, %r102}, %r90;
	wmma.load.a.sync.aligned.row.m16n16k16.shared.f16 	{%r104, %r105, %r106, %r107, %r108, %r109, %r110, %r111}, [%r103], %r90;
	wmma.mma.sync.aligned.row.row.m16n16k16.f16.f16 {%r40, %r112, %r113, %r114}, {%r104, %r105, %r106, %r107, %r108, %r109, %r110, %r111}, {%r5, %r6, %r7, %r8, %r9, %r10, %r11, %r12}, {%r15, %r15, %r15, %r15};
	@%p12 bra 	$L__BB0_31;
	st.shared.u16 	[%r481+-6], %r40;
$L__BB0_31:
	setp.ne.s32 	%p13, %r2, 0;
	add.s64 	%rd10, %rd3, 1024;
	mov.b32 	%r115, 16;
	wmma.load.a.sync.aligned.row.m16n16k16.global.f16 	{%r116, %r117, %r118, %r119, %r120, %r121, %r122, %r123}, [%rd10], %r115;
	wmma.mma.sync.aligned.row.row.m16n16k16.f16.f16 {%r124, %r125, %r126, %r127}, {%r116, %r117, %r118, %r119, %r120, %r121, %r122, %r123}, {%r5, %r6, %r7, %r8, %r9, %r10, %r11, %r12}, {%r15, %r15, %r15, %r15};
	mov.u32 	%r128, _ZZ20computeWmmaReductionPK6__halfPfiE10tempValues;
	wmma.store.d.sync.aligned.col.m16n16k16.shared.f16 	[%r128], {%r124, %r125, %r126, %r127}, %r115;
	wmma.load.a.sync.aligned.row.m16n16k16.shared.f16 	{%r129, %r130, %r131, %r132, %r133, %r134, %r135, %r136}, [%r128], %r115;
	wmma.mma.sync.aligned.row.row.m16n16k16.f16.f16 {%r41, %r137, %r138, %r139}, {%r129, %r130, %r131, %r132, %r133, %r134, %r135, %r136}, {%r5, %r6, %r7, %r8, %r9, %r10, %r11, %r12}, {%r15, %r15, %r15, %r15};
	@%p13 bra 	$L__BB0_33;
	st.shared.u16 	[%r481+-4], %r41;
$L__BB0_33:
	setp.ne.s32 	%p14, %r2, 0;
	add.s64 	%rd11, %rd3, 1536;
	mov.b32 	%r140, 16;
	wmma.load.a.sync.aligned.row.m16n16k16.global.f16 	{%r141, %r142, %r143, %r144, %r145, %r146, %r147, %r148}, [%rd11], %r140;
	wmma.mma.sync.aligned.row.row.m16n16k16.f16.f16 {%r149, %r150, %r151, %r152}, {%r141, %r142, %r143, %r144, %r145, %r146, %r147, %r148}, {%r5, %r6, %r7, %r8, %r9, %r10, %r11, %r12}, {%r15, %r15, %r15, %r15};
	mov.u32 	%r153, _ZZ20computeWmmaReductionPK6__halfPfiE10tempValues;
	wmma.store.d.sync.aligned.col.m16n16k16.shared.f16 	[%r153], {%r149, %r150, %r151, %r152}, %r140;
	wmma.load.a.sync.aligned.row.m16n16k16.shared.f16 	{%r154, %r155, %r156, %r157, %r158, %r159, %r160, %r161}, [%r153], %r140;
	wmma.mma.sync.aligned.row.row.m16n16k16.f16.f16 {%r42, %r162, %r163, %r164}, {%r154, %r155, %r156, %r157, %r158, %r159, %r160, %r161}, {%r5, %r6, %r7, %r8, %r9, %r10, %r11, %r12}, {%r15, %r15, %r15, %r15};
	@%p14 bra 	$L__BB0_35;
	st.shared.u16 	[%r481+-2], %r42;
$L__BB0_35:
	setp.ne.s32 	%p15, %r2, 0;
	add.s64 	%rd12, %rd3, 2048;
	mov.b32 	%r165, 16;
	wmma.load.a.sync.aligned.row.m16n16k16.global.f16 	{%r166, %r167, %r168, %r169, %r170, %r171, %r172, %r173}, [%rd12], %r165;
	wmma.mma.sync.aligned.row.row.m16n16k16.f16.f16 {%r174, %r175, %r176, %r177}, {%r166, %r167, %r168, %r169, %r170, %r171, %r172, %r173}, {%r5, %r6, %r7, %r8, %r9, %r10, %r11, %r12}, {%r15, %r15, %r15, %r15};
	mov.u32 	%r178, _ZZ20computeWmmaReductionPK6__halfPfiE10tempValues;
	wmma.store.d.sync.aligned.col.m16n16k16.shared.f16 	[%r178], {%r174, %r175, %r176, %r177}, %r165;
	wmma.load.a.sync.aligned.row.m16n16k16.shared.f16 	{%r179, %r180, %r181, %r182, %r183, %r184, %r185, %r186}, [%r178], %r165;
	wmma.mma.sync.aligned.row.row.m16n16k16.f16.f16 {%r43, %r187, %r188, %r189}, {%r179, %r180, %r181, %r182, %r183, %r184, %r185, %r186}, {%r5, %r6, %r7, %r8, %r9, %r10, %r11, %r12}, {%r15, %r15, %r15, %r15};
	@%p15 bra 	$L__BB0_37;
	st.shared.u16 	[%r481], %r43;
$L__BB0_37:
	setp.ne.s32 	%p16, %r2, 0;
	add.s64 	%rd13, %rd3, 2560;
	mov.b32 	%r190, 16;
	wmma.load.a.sync.aligned.row.m16n16k16.global.f16 	{%r191, %r192, %r193, %r194, %r195, %r196, %r197, %r198}, [%rd13], %r190;
	wmma.mma.sync.aligned.row.row.m16n16k16.f16.f16 {%r199, %r200, %r201, %r202}, {%r191, %r192, %r193, %r194, %r195, %r196, %r197, %r198}, {%r5, %r6, %r7, %r8, %r9, %r10, %r11, %r12}, {%r15, %r15, %r15, %r15};
	mov.u32 	%r203, _ZZ20computeWmmaReductionPK6__halfPfiE10tempValues;
	wmma.store.d.sync.aligned.col.m16n16k16.shared.f16 	[%r203], {%r199, %r200, %r201, %r202}, %r190;
	wmma.load.a.sync.aligned.row.m16n16k16.shared.f16 	{%r204, %r205, %r206, %r207, %r208, %r209, %r210, %r211}, [%r203], %r190;
	wmma.mma.sync.aligned.row.row.m16n16k16.f16.f16 {%r44, %r212, %r213, %r214}, {%r204, %r205, %r206, %r207, %r208, %r209, %r210, %r211}, {%r5, %r6, %r7, %r8, %r9, %r10, %r11, %r12}, {%r15, %r15, %r15, %r15};
	@%p16 bra 	$L__BB0_39;
	st.shared.u16 	[%r481+2], %r44;
$L__BB0_39:
	setp.ne.s32 	%p17, %r2, 0;
	add.s64 	%rd14, %rd3, 3072;
	mov.b32 	%r215, 16;
	wmma.load.a.sync.aligned.row.m16n16k16.global.f16 	{%r216, %r217, %r218, %r219, %r220, %r221, %r222, %r223}, [%rd14], %r215;
	wmma.mma.sync.aligned.row.row.m16n16k16.f16.f16 {%r224, %r225, %r226, %r227}, {%r216, %r217, %r218, %r219, %r220, %r221, %r222, %r223}, {%r5, %r6, %r7, %r8, %r9, %r10, %r11, %r12}, {%r15, %r15, %r15, %r15};
	mov.u32 	%r228, _ZZ20computeWmmaReductionPK6__halfPfiE10tempValues;
	wmma.store.d.sync.aligned.col.m16n16k16.shared.f16 	[%r228], {%r224, %r225, %r226, %r227}, %r215;
	wmma.load.a.sync.aligned.row.m16n16k16.shared.f16 	{%r229, %r230, %r231, %r232, %r233, %r234, %r235, %r236}, [%r228], %r215;
	wmma.mma.sync.aligned.row.row.m16n16k16.f16.f16 {%r45, %r237, %r238, %r239}, {%r229, %r230, %r231, %r232, %r233, %r234, %r235, %r236}, {%r5, %r6, %r7, %r8, %r9, %r10, %r11, %r12}, {%r15, %r15, %r15, %r15};
	@%p17 bra 	$L__BB0_41;
	st.shared.u16 	[%r481+4], %r45;
$L__BB0_41:
	setp.ne.s32 	%p18, %r2, 0;
	add.s64 	%rd15, %rd3, 3584;
	mov.b32 	%r240, 16;
	wmma.load.a.sync.aligned.row.m16n16k16.global.f16 	{%r241, %r242, %r243, %r244, %r245, %r246, %r247, %r248}, [%rd15], %r240;
	wmma.mma.sync.aligned.row.row.m16n16k16.f16.f16 {%r249, %r250, %r251, %r252}, {%r241, %r242, %r243, %r244, %r245, %r246, %r247, %r248}, {%r5, %r6, %r7, %r8, %r9, %r10, %r11, %r12}, {%r15, %r15, %r15, %r15};
	mov.u32 	%r253, _ZZ20computeWmmaReductionPK6__halfPfiE10tempValues;
	wmma.store.d.sync.aligned.col.m16n16k16.shared.f16 	[%r253], {%r249, %r250, %r251, %r252}, %r240;
	wmma.load.a.sync.aligned.row.m16n16k16.shared.f16 	{%r254, %r255, %r256, %r257, %r258, %r259, %r260, %r261}, [%r253], %r240;
	wmma.mma.sync.aligned.row.row.m16n16k16.f16.f16 {%r46, %r262, %r263, %r264}, {%r254, %r255, %r256, %r257, %r258, %r259, %r260, %r261}, {%r5, %r6, %r7, %r8, %r9, %r10, %r11, %r12}, {%r15, %r15, %r15, %r15};
	@%p18 bra 	$L__BB0_43;
	st.shared.u16 	[%r481+6], %r46;
$L__BB0_43:
	add.s32 	%r483, %r483, 8;
	add.s32 	%r482, %r482, 2048;
	add.s32 	%r481, %r481, 16;
	setp.eq.s32 	%p19, %r483, 0;
	@%p19 bra 	$L__BB0_44;
	bra.uni 	$L__BB0_27;
$L__BB0_44:
	setp.eq.s32 	%p20, %r13, 0;
	@%p20 bra 	$L__BB0_65;
	and.b32  	%r18, %r50, 3;
	setp.lt.u32 	%p21, %r13, 4;
	@%p21 bra 	$L__BB0_55;
	setp.ne.s32 	%p22, %r2, 0;
	mov.b32 	%r19, {%rs42, %rs42};
	shl.b32 	%r20, %r478, 8;
	cvt.u64.u32 	%rd16, %r20;
	add.s64 	%rd17, %rd16, %rd2;
	shl.b64 	%rd18, %rd17, 1;
	add.s64 	%rd19, %rd1, %rd18;
	mov.b32 	%r265, 16;
	wmma.load.a.sync.aligned.row.m16n16k16.global.f16 	{%r266, %r267, %r268, %r269, %r270, %r271, %r272, %r273}, [%rd19], %r265;
	wmma.mma.sync.aligned.row.row.m16n16k16.f16.f16 {%r274, %r275, %r276, %r277}, {%r266, %r267, %r268, %r269, %r270, %r271, %r272, %r273}, {%r5, %r6, %r7, %r8, %r9, %r10, %r11, %r12}, {%r19, %r19, %r19, %r19};
	mov.u32 	%r278, _ZZ20computeWmmaReductionPK6__halfPfiE10tempValues;
	wmma.store.d.sync.aligned.col.m16n16k16.shared.f16 	[%r278], {%r274, %r275, %r276, %r277}, %r265;
	wmma.load.a.sync.aligned.row.m16n16k16.shared.f16 	{%r279, %r280, %r281, %r282, %r283, %r284, %r285, %r286}, [%r278], %r265;
	wmma.mma.sync.aligned.row.row.m16n16k16.f16.f16 {%r21, %r287, %r288, %r289}, {%r279, %r280, %r281, %r282, %r283, %r284, %r285, %r286}, {%r5, %r6, %r7, %r8, %r9, %r10, %r11, %r12}, {%r19, %r19, %r19, %r19};
	shl.b32 	%r290, %r478, 1;
	mov.u32 	%r291, _ZZ20computeWmmaReductionPK6__halfPfiE13partialResult;
	add.s32 	%r22, %r291, %r290;
	@%p22 bra 	$L__BB0_48;
	st.shared.u16 	[%r22], %r21;
$L__BB0_48:
	setp.ne.s32 	%p23, %r2, 0;
	add.s32 	%r292, %r20, 256;
	cvt.u64.u32 	%rd20, %r292;
	add.s64 	%rd21, %rd20, %rd2;
	shl.b64 	%rd22, %rd21, 1;
	add.s64 	%rd23, %rd1, %rd22;
	mov.b32 	%r293, 16;
	wmma.load.a.sync.aligned.row.m16n16k16.global.f16 	{%r294, %r295, %r296, %r297, %r298, %r299, %r300, %r301}, [%rd23], %r293;
	wmma.mma.sync.aligned.row.row.m16n16k16.f16.f16 {%r302, %r303, %r304, %r305}, {%r294, %r295, %r296, %r297, %r298, %r299, %r300, %r301}, {%r5, %r6, %r7, %r8, %r9, %r10, %r11, %r12}, {%r19, %r19, %r19, %r19};
	mov.u32 	%r306, _ZZ20computeWmmaReductionPK6__halfPfiE10tempValues;
	wmma.store.d.sync.aligned.col.m16n16k16.shared.f16 	[%r306], {%r302, %r303, %r304, %r305}, %r293;
	wmma.load.a.sync.aligned.row.m16n16k16.shared.f16 	{%r307, %r308, %r309, %r310, %r311, %r312, %r313, %r314}, [%r306], %r293;
	wmma.mma.sync.aligned.row.row.m16n16k16.f16.f16 {%r23, %r315, %r316, %r317}, {%r307, %r308, %r309, %r310, %r311, %r312, %r313, %r314}, {%r5, %r6, %r7, %r8, %r9, %r10, %r11, %r12}, {%r19, %r19, %r19, %r19};
	@%p23 bra 	$L__BB0_50;
	st.shared.u16 	[%r22+2], %r23;
$L__BB0_50:
	setp.ne.s32 	%p24, %r2, 0;
	add.s32 	%r318, %r20, 512;
	cvt.u64.u32 	%rd24, %r318;
	add.s64 	%rd25, %rd24, %rd2;
	shl.b64 	%rd26, %rd25, 1;
	add.s64 	%rd27, %rd1, %rd26;
	mov.b32 	%r319, 16;
	wmma.load.a.sync.aligned.row.m16n16k16.global.f16 	{%r320, %r321, %r322, %r323, %r324, %r325, %r326, %r327}, [%rd27], %r319;
	wmma.mma.sync.aligned.row.row.m16n16k16.f16.f16 {%r328, %r329, %r330, %r331}, {%r320, %r321, %r322, %r323, %r324, %r325, %r326, %r327}, {%r5, %r6, %r7, %r8, %r9, %r10, %r11, %r12}, {%r19, %r19, %r19, %r19};
	mov.u32 	%r332, _ZZ20computeWmmaReductionPK6__halfPfiE10tempValues;
	wmma.store.d.sync.aligned.col.m16n16k16.shared.f16 	[%r332], {%r328, %r329, %r330, %r331}, %r319;
	wmma.load.a.sync.aligned.row.m16n16k16.shared.f16 	{%r333, %r334, %r335, %r336, %r337, %r338, %r339, %r340}, [%r332], %r319;
	wmma.mma.sync.aligned.row.row.m16n16k16.f16.f16 {%r24, %r341, %r342, %r343}, {%r333, %r334, %r335, %r336, %r337, %r338, %r339, %r340}, {%r5, %r6, %r7, %r8, %r9, %r10, %r11, %r12}, {%r19, %r19, %r19, %r19};
	@%p24 bra 	$L__BB0_52;
	st.shared.u16 	[%r22+4], %r24;
$L__BB0_52:
	setp.ne.s32 	%p25, %r2, 0;
	add.s32 	%r344, %r20, 768;
	cvt.u64.u32 	%rd28, %r344;
	add.s64 	%rd29, %rd28, %rd2;
	shl.b64 	%rd30, %rd29, 1;
	add.s64 	%rd31, %rd1, %rd30;
	mov.b32 	%r345, 16;
	wmma.load.a.sync.aligned.row.m16n16k16.global.f16 	{%r346, %r347, %r348, %r349, %r350, %r351, %r352, %r353}, [%rd31], %r345;
	wmma.mma.sync.aligned.row.row.m16n16k16.f16.f16 {%r354, %r355, %r356, %r357}, {%r346, %r347, %r348, %r349, %r350, %r351, %r352, %r353}, {%r5, %r6, %r7, %r8, %r9, %r10, %r11, %r12}, {%r19, %r19, %r19, %r19};
	mov.u32 	%r358, _ZZ20computeWmmaReductionPK6__halfPfiE10tempValues;
	wmma.store.d.sync.aligned.col.m16n16k16.shared.f16 	[%r358], {%r354, %r355, %r356, %r357}, %r345;
	wmma.load.a.sync.aligned.row.m16n16k16.shared.f16 	{%r359, %r360, %r361, %r362, %r363, %r364, %r365, %r366}, [%r358], %r345;
	wmma.mma.sync.aligned.row.row.m16n16k16.f16.f16 {%r25, %r367, %r368, %r369}, {%r359, %r360, %r361, %r362, %r363, %r364, %r365, %r366}, {%r5, %r6, %r7, %r8, %r9, %r10, %r11, %r12}, {%r19, %r19, %r19, %r19};
	@%p25 bra 	$L__BB0_54;
	st.shared.u16 	[%r22+6], %r25;
$L__BB0_54:
	add.s32 	%r478, %r478, 4;
$L__BB0_55:
	setp.eq.s32 	%p26, %r18, 0;
	@%p26 bra 	$L__BB0_65;
	setp.eq.s32 	%p27, %r18, 1;
	@%p27 bra 	$L__BB0_62;
	setp.ne.s32 	%p28, %r2, 0;
	mov.b32 	%r28, {%rs42, %rs42};
	shl.b32 	%r29, %r478, 8;
	cvt.u64.u32 	%rd32, %r29;
	add.s64 	%rd33, %rd32, %rd2;
	shl.b64 	%rd34, %rd33, 1;
	add.s64 	%rd35, %rd1, %rd34;
	mov.b32 	%r370, 16;
	wmma.load.a.sync.aligned.row.m16n16k16.global.f16 	{%r371, %r372, %r373, %r374, %r375, %r376, %r377, %r378}, [%rd35], %r370;
	wmma.mma.sync.aligned.row.row.m16n16k16.f16.f16 {%r379, %r380, %r381, %r382}, {%r371, %r372, %r373, %r374, %r375, %r376, %r377, %r378}, {%r5, %r6, %r7, %r8, %r9, %r10, %r11, %r12}, {%r28, %r28, %r28, %r28};
	mov.u32 	%r383, _ZZ20computeWmmaReductionPK6__halfPfiE10tempValues;
	wmma.store.d.sync.aligned.col.m16n16k16.shared.f16 	[%r383], {%r379, %r380, %r381, %r382}, %r370;
	wmma.load.a.sync.aligned.row.m16n16k16.shared.f16 	{%r384, %r385, %r386, %r387, %r388, %r389, %r390, %r391}, [%r383], %r370;
	wmma.mma.sync.aligned.row.row.m16n16k16.f16.f16 {%r30, %r392, %r393, %r394}, {%r384, %r385, %r386, %r387, %r388, %r389, %r390, %r391}, {%r5, %r6, %r7, %r8, %r9, %r10, %r11, %r12}, {%r28, %r28, %r28, %r28};
	shl.b32 	%r395, %r478, 1;
	mov.u32 	%r396, _ZZ20computeWmmaReductionPK6__halfPfiE13partialResult;
	add.s32 	%r31, %r396, %r395;
	@%p28 bra 	$L__BB0_59;
	st.shared.u16 	[%r31], %r30;
$L__BB0_59:
	setp.ne.s32 	%p29, %r2, 0;
	add.s32 	%r397, %r29, 256;
	cvt.u64.u32 	%rd36, %r397;
	add.s64 	%rd37, %rd36, %rd2;
	shl.b64 	%rd38, %rd37, 1;
	add.s64 	%rd39, %rd1, %rd38;
	mov.b32 	%r398, 16;
	wmma.load.a.sync.aligned.row.m16n16k16.global.f16 	{%r399, %r400, %r401, %r402, %r403, %r404, %r405, %r406}, [%rd39], %r398;
	wmma.mma.sync.aligned.row.row.m16n16k16.f16.f16 {%r407, %r408, %r409, %r410}, {%r399, %r400, %r401, %r402, %r403, %r404, %r405, %r406}, {%r5, %r6, %r7, %r8, %r9, %r10, %r11, %r12}, {%r28, %r28, %r28, %r28};
	mov.u32 	%r411, _ZZ20computeWmmaReductionPK6__halfPfiE10tempValues;
	wmma.store.d.sync.aligned.col.m16n16k16.shared.f16 	[%r411], {%r407, %r408, %r409, %r410}, %r398;
	wmma.load.a.sync.aligned.row.m16n16k16.shared.f16 	{%r412, %r413, %r414, %r415, %r416, %r417, %r418, %r419}, [%r411], %r398;
	wmma.mma.sync.aligned.row.row.m16n16k16.f16.f16 {%r32, %r420, %r421, %r422}, {%r412, %r413, %r414, %r415, %r416, %r417, %r418, %r419}, {%r5, %r6, %r7, %r8, %r9, %r10, %r11, %r12}, {%r28, %r28, %r28, %r28};
	@%p29 bra 	$L__BB0_61;
	st.shared.u16 	[%r31+2], %r32;
$L__BB0_61:
	add.s32 	%r478, %r478, 2;
$L__BB0_62:
	and.b32  	%r423, %r50, 1;
	setp.eq.b32 	%p30, %r423, 1;
	not.pred 	%p31, %p30;
	@%p31 bra 	$L__BB0_65;
	setp.ne.s32 	%p32, %r2, 0;
	mov.b32 	%r424, {%rs42, %rs42};
	shl.b32 	%r425, %r478, 8;
	cvt.u64.u32 	%rd40, %r425;
	add.s64 	%rd41, %rd40, %rd2;
	shl.b64 	%rd42, %rd41, 1;
	add.s64 	%rd43, %rd1, %rd42;
	mov.b32 	%r426, 16;
	wmma.load.a.sync.aligned.row.m16n16k16.global.f16 	{%r427, %r428, %r429, %r430, %r431, %r432, %r433, %r434}, [%rd43], %r426;
	wmma.mma.sync.aligned.row.row.m16n16k16.f16.f16 {%r435, %r436, %r437, %r438}, {%r427, %r428, %r429, %r430, %r431, %r432, %r433, %r434}, {%r5, %r6, %r7, %r8, %r9, %r10, %r11, %r12}, {%r424, %r424, %r424, %r424};
	mov.u32 	%r439, _ZZ20computeWmmaReductionPK6__halfPfiE10tempValues;
	wmma.store.d.sync.aligned.col.m16n16k16.shared.f16 	[%r439], {%r435, %r436, %r437, %r438}, %r426;
	wmma.load.a.sync.aligned.row.m16n16k16.shared.f16 	{%r440, %r441, %r442, %r443, %r444, %r445, %r446, %r447}, [%r439], %r426;
	wmma.mma.sync.aligned.row.row.m16n16k16.f16.f16 {%r35, %r448, %r449, %r450}, {%r440, %r441, %r442, %r443, %r444, %r445, %r446, %r447}, {%r5, %r6, %r7, %r8, %r9, %r10, %r11, %r12}, {%r424, %r424, %r424, %r424};
	@%p32 bra 	$L__BB0_65;
	shl.b32 	%r451, %r478, 1;
	mov.u32 	%r452, _ZZ20computeWmmaReductionPK6__halfPfiE13partialResult;
	add.s32 	%r453, %r452, %r451;
	st.shared.u16 	[%r453], %r35;
$L__BB0_65:
	mov.f32 	%f19, 0f00000000;
	// begin inline asm
	{  cvt.rn.f16.f32 %rs43, %f19;}

	// end inline asm
	mov.b32 	%r454, {%rs43, %rs43};
	mov.u32 	%r455, _ZZ20computeWmmaReductionPK6__halfPfiE13partialResult;
	mov.b32 	%r456, 16;
	wmma.load.a.sync.aligned.row.m16n16k16.shared.f16 	{%r457, %r458, %r459, %r460, %r461, %r462, %r463, %r464}, [%r455], %r456;
	wmma.mma.sync.aligned.row.row.m16n16k16.f16.f16 {%r465, %r466, %r467, %r468}, {%r457, %r458, %r459, %r460, %r461, %r462, %r463, %r464}, {%r5, %r6, %r7, %r8, %r9, %r10, %r11, %r12}, {%r454, %r454, %r454, %r454};
	mov.u32 	%r469, _ZZ20computeWmmaReductionPK6__halfPfiE10tempValues;
	wmma.store.d.sync.aligned.col.m16n16k16.shared.f16 	[%r469], {%r465, %r466, %r467, %r468}, %r456;
	wmma.load.a.sync.aligned.row.m16n16k16.shared.f16 	{%r470, %r471, %r472, %r473, %r474, %r475, %r476, %r477}, [%r469], %r456;
	wmma.mma.sync.aligned.row.row.m16n16k16.f32.f32 {%f1, %f20, %f21, %f22, %f23, %f24, %f25, %f26}, {%r470, %r471, %r472, %r473, %r474, %r475, %r476, %r477}, {%r5, %r6, %r7, %r8, %r9, %r10, %r11, %r12}, {%f19, %f19, %f19, %f19, %f19, %f19, %f19, %f19};
	setp.ne.s32 	%p33, %r2, 0;
	@%p33 bra 	$L__BB0_67;
	ld.param.u64 	%rd47, [_Z20computeWmmaReductionPK6__halfPfi_param_1];
	cvta.to.global.u64 	%rd44, %rd47;
	mul.wide.u32 	%rd45, %r1, 4;
	add.s64 	%rd46, %rd44, %rd45;
	st.global.f32 	[%rd46], %f1;
$L__BB0_67:
	ret;

}


// ===== COMPILED SASS (sm_100) =====

	.target	sm_100

	.elftype	@"ET_EXEC"


//--------------------- .note.nv.tkinfo           --------------------------
	.section	.note.nv.tkinfo,"",@"SHT_NOTE"
	.sectionflags	@"SHF_NOTE_NV_TKINFO"
	.tkinfo
        /*0018*/ 	.word	0x00000002
        /*0030*/ 	.string	""
        /*0030*/ 	.string	"ptxas"
        /*0030*/ 	.string	"Cuda compilation tools, release 13.0, V13.0.88"
        /*0030*/ 	.string	"Build cuda_13.0.r13.0/compiler.36424714_0"
        /*0030*/ 	.string	"-arch sm_100 -m 64 "



//--------------------- .note.nv.cuinfo           --------------------------
	.section	.note.nv.cuinfo,"",@"SHT_NOTE"
	.sectionflags	@"SHF_NOTE_NV_CUINFO"
        /*0018*/ 	.short	0x0002
        /*001a*/ 	.short	0x0064
        /*001c*/ 	.short	0x0082
	.zero		2


//--------------------- .nv.info                  --------------------------
	.section	.nv.info,"",@"SHT_CUDA_INFO"
	.align	4


	//----- nvinfo : EIATTR_REGCOUNT
	.align		4
        /*0000*/ 	.byte	0x04, 0x2f
        /*0002*/ 	.short	(.L_1 - .L_0)
	.align		4
.L_0:
        /*0004*/ 	.word	index@(_Z20computeWmmaReductionPK6__halfPfi)
        /*0008*/ 	.word	0x00000030


	//----- nvinfo : EIATTR_FRAME_SIZE
	.align		4
.L_1:
        /*000c*/ 	.byte	0x04, 0x11
        /*000e*/ 	.short	(.L_3 - .L_2)
	.align		4
.L_2:
        /*0010*/ 	.word	index@(_Z20computeWmmaReductionPK6__halfPfi)
        /*0014*/ 	.word	0x00000000


	//----- nvinfo : EIATTR_MIN_STACK_SIZE
	.align		4
.L_3:
        /*0018*/ 	.byte	0x04, 0x12
        /*001a*/ 	.short	(.L_5 - .L_4)
	.align		4
.L_4:
        /*001c*/ 	.word	index@(_Z20computeWmmaReductionPK6__halfPfi)
        /*0020*/ 	.word	0x00000000
.L_5:


//--------------------- .nv.compat                --------------------------
	.section	.nv.compat,"",@"SHT_CUDA_COMPAT_INFO"
	.align	4
        /*0000*/ 	.byte	0x02, 0x09, 0x00, 0x00, 0x02, 0x02, 0x01, 0x00, 0x02, 0x05, 0x05, 0x00, 0x03, 0x07, 0x01, 0x01
        /*0010*/ 	.byte	0x02, 0x03, 0x00, 0x00, 0x02, 0x06, 0x01, 0x00, 0x04, 0x0b, 0x08, 0x00, 0x09, 0x00, 0x00, 0x00
        /*0020*/ 	.byte	0x00, 0x00, 0x00, 0x00


//--------------------- .nv.info._Z20computeWmmaReductionPK6__halfPfi --------------------------
	.section	.nv.info._Z20computeWmmaReductionPK6__halfPfi,"",@"SHT_CUDA_INFO"
	.sectionflags	@""
	.align	4


	//----- nvinfo : EIATTR_CUDA_API_VERSION
	.align		4
        /*0000*/ 	.byte	0x04, 0x37
        /*0002*/ 	.short	(.L_7 - .L_6)
.L_6:
        /*0004*/ 	.word	0x00000082


	//----- nvinfo : EIATTR_KPARAM_INFO
	.align		4
.L_7:
        /*0008*/ 	.byte	0x04, 0x17
        /*000a*/ 	.short	(.L_9 - .L_8)
.L_8:
        /*000c*/ 	.word	0x00000000
        /*0010*/ 	.short	0x0002
        /*0012*/ 	.short	0x0010
        /*0014*/ 	.byte	0x00, 0xf0, 0x11, 0x00


	//----- nvinfo : EIATTR_KPARAM_INFO
	.align		4
.L_9:
        /*0018*/ 	.byte	0x04, 0x17
        /*001a*/ 	.short	(.L_11 - .L_10)
.L_10:
        /*001c*/ 	.word	0x00000000
        /*0020*/ 	.short	0x0001
        /*0022*/ 	.short	0x0008
        /*0024*/ 	.byte	0x00, 0xf5, 0x21, 0x00


	//----- nvinfo : EIATTR_KPARAM_INFO
	.align		4
.L_11:
        /*0028*/ 	.byte	0x04, 0x17
        /*002a*/ 	.short	(.L_13 - .L_12)
.L_12:
        /*002c*/ 	.word	0x00000000
        /*0030*/ 	.short	0x0000
        /*0032*/ 	.short	0x0000
        /*0034*/ 	.byte	0x00, 0xf5, 0x21, 0x00


	//----- nvinfo : EIATTR_SPARSE_MMA_MASK
	.align		4
.L_13:
        /*0038*/ 	.byte	0x03, 0x50
        /*003a*/ 	.short	0x0000


	//----- nvinfo : EIATTR_WMMA_USED
	.align		4
        /*003c*/ 	.byte	0x01, 0x2b
	.zero		2


	//----- nvinfo : EIATTR_MAXREG_COUNT
	.align		4
        /*0040*/ 	.byte	0x03, 0x1b
        /*0042*/ 	.short	0x00ff


	//----- nvinfo : EIATTR_MERCURY_ISA_VERSION
	.align		4
        /*0044*/ 	.byte	0x03, 0x5f
        /*0046*/ 	.short	0x0101


	//----- nvinfo : EIATTR_COOP_GROUP_MASK_REGIDS
	.align		4
        /*0048*/ 	.byte	0x04, 0x29
        /*004a*/ 	.short	(.L_15 - .L_14)


	//   ....[0]....
.L_14:
        /*004c*/ 	.word	0xffffffff


	//----- nvinfo : EIATTR_COOP_GROUP_INSTR_OFFSETS
	.align		4
.L_15:
        /*0050*/ 	.byte	0x04, 0x28
        /*0052*/ 	.short	(.L_17 - .L_16)


	//   ....[0]....
.L_16:
        /*0054*/ 	.word	0x00000390


	//----- nvinfo : EIATTR_VRC_CTA_INIT_COUNT
	.align		4
.L_17:
        /*0058*/ 	.byte	0x02, 0x4a
	.zero		1
	.zero		1


	//----- nvinfo : EIATTR_EXIT_INSTR_OFFSETS
	.align		4
        /*005c*/ 	.byte	0x04, 0x1c
        /*005e*/ 	.short	(.L_19 - .L_18)


	//   ....[0]....
.L_18:
        /*0060*/ 	.word	0x00002c70


	//   ....[1]....
        /*0064*/ 	.word	0x00002cb0


	//----- nvinfo : EIATTR_CBANK_PARAM_SIZE
	.align		4
.L_19:
        /*0068*/ 	.byte	0x03, 0x19
        /*006a*/ 	.short	0x0014


	//----- nvinfo : EIATTR_PARAM_CBANK
	.align		4
        /*006c*/ 	.byte	0x04, 0x0a
        /*006e*/ 	.short	(.L_21 - .L_20)
	.align		4
.L_20:
        /*0070*/ 	.word	index@(.nv.constant0._Z20computeWmmaReductionPK6__halfPfi)
        /*0074*/ 	.short	0x0380
        /*0076*/ 	.short	0x0014


	//----- nvinfo : EIATTR_SW_WAR
	.align		4
.L_21:
        /*0078*/ 	.byte	0x04, 0x36
        /*007a*/ 	.short	(.L_23 - .L_22)
.L_22:
        /*007c*/ 	.word	0x00000008
.L_23:


//--------------------- .nv.callgraph             --------------------------
	.section	.nv.callgraph,"",@"SHT_CUDA_CALLGRAPH"
	.align	4
	.sectionentsize	8
	.align		4
        /*0000*/ 	.word	0x00000000
	.align		4
        /*0004*/ 	.word	0xffffffff
	.align		4
        /*0008*/ 	.word	0x00000000
	.align		4
        /*000c*/ 	.word	0xfffffffe
	.align		4
        /*0010*/ 	.word	0x00000000
	.align		4
        /*0014*/ 	.word	0xfffffffd
	.align		4
        /*0018*/ 	.word	0x00000000
	.align		4
        /*001c*/ 	.word	0xfffffffc


//--------------------- .text._Z20computeWmmaReductionPK6__halfPfi --------------------------
	.section	.text._Z20computeWmmaReductionPK6__halfPfi,"ax",@progbits
	.align	128
        .global         _Z20computeWmmaReductionPK6__halfPfi
        .type           _Z20computeWmmaReductionPK6__halfPfi,@function
        .size           _Z20computeWmmaReductionPK6__halfPfi,(.L_x_6 - _Z20computeWmmaReductionPK6__halfPfi)
        .other          _Z20computeWmmaReductionPK6__halfPfi,@"STO_CUDA_ENTRY STV_DEFAULT"
_Z20computeWmmaReductionPK6__halfPfi:
.text._Z20computeWmmaReductionPK6__halfPfi:
[----:B------:R-:W-:Y:S01]  /*0000*/  LDC R1, c[0x0][0x37c] ;  /* 0x0000df00ff017b82 */ /* 0x000fe20000000800 */
[----:B------:R-:W0:Y:S01]  /*0010*/  S2R R3, SR_TID.X ;  /* 0x0000000000037919 */ /* 0x000e220000002100 */
[----:B------:R-:W-:-:S06]  /*0020*/  UMOV UR4, 0x400 ;  /* 0x0000040000047882 */ /* 0x000fcc0000000000 */
[----:B------:R-:W1:Y:S01]  /*0030*/  S2UR UR5, SR_CTAID.X ;  /* 0x00000000000579c3 */ /* 0x000e620000002500 */
[----:B------:R-:W-:Y:S01]  /*0040*/  IMAD.U32 R7, RZ, RZ, UR4 ;  /* 0x00000004ff077e24 */ /* 0x000fe2000f8e00ff */
[----:B------:R-:W2:Y:S01]  /*0050*/  S2R R0, SR_LANEID ;  /* 0x0000000000007919 */ /* 0x000ea20000000000 */
[----:B------:R-:W3:Y:S02]  /*0060*/  LDCU UR4, c[0x0][0x390] ;  /* 0x00007200ff0477ac */ /* 0x000ee40008000800 */
[----:B------:R-:W-:Y:S01]  /*0070*/  VIADD R5, R7, 0x400 ;  /* 0x0000040007057836 */ /* 0x000fe20000000000 */
[----:B------:R-:W4:Y:S01]  /*0080*/  S2R R6, SR_CgaCtaId ;  /* 0x0000000000067919 */ /* 0x000f220000008800 */
[----:B------:R-:W0:Y:S01]  /*0090*/  LDCU.64 UR8, c[0x0][0x358] ;  /* 0x00006b00ff0877ac */ /* 0x000e220008000a00 */
[----:B---3--:R-:W-:Y:S01]  /*00a0*/  UISETP.GE.AND UP0, UPT, UR4, 0x1, UPT ;  /* 0x000000010400788c */ /* 0x008fe2000bf06270 */
[----:B0-----:R-:W-:-:S04]  /*00b0*/  LOP3.LUT P0, R2, R3, 0xf, RZ, 0xc0, !PT ;  /* 0x0000000f03027812 */ /* 0x001fc8000780c0ff */
[----:B------:R-:W-:Y:S02]  /*00c0*/  ISETP.NE.AND P1, PT, R2, RZ, PT ;  /* 0x000000ff0200720c */ /* 0x000fe40003f25270 */
[--C-:B--2---:R-:W-:Y:S02]  /*00d0*/  SHF.R.U32.HI R33, RZ, 0x3, R0.reuse ;  /* 0x00000003ff217819 */ /* 0x104fe40000011600 */
[----:B------:R-:W-:Y:S02]  /*00e0*/  LOP3.LUT R32, R0, 0x7, RZ, 0xc0, !PT ;  /* 0x0000000700207812 */ /* 0x000fe400078ec0ff */
[----:B------:R-:W-:Y:S01]  /*00f0*/  SHF.R.U32.HI R37, RZ, 0x4, R0 ;  /* 0x00000004ff257819 */ /* 0x000fe20000011600 */
[----:B------:R-:W-:Y:S01]  /*0100*/  IMAD.SHL.U32 R11, R33, 0x8, RZ ;  /* 0x00000008210b7824 */ /* 0x000fe200078e00ff */
[----:B------:R-:W-:Y:S01]  /*0110*/  LOP3.LUT R2, R3, 0x1f, RZ, 0xc0, !PT ;  /* 0x0000001f03027812 */ /* 0x000fe200078ec0ff */
[----:B------:R-:W-:Y:S01]  /*0120*/  @!P0 HADD2 R4, -RZ.H0_H0, 1, 1 ;  /* 0x3c003c00ff048430 */ /* 0x000fe20000000900 */
[----:B----4-:R-:W-:Y:S01]  /*0130*/  LEA R5, R6, R5, 0x18 ;  /* 0x0000000506057211 */ /* 0x010fe200078ec0ff */
[----:B------:R-:W-:Y:S01]  /*0140*/  IMAD.SHL.U32 R35, R37, 0x8, RZ ;  /* 0x0000000825237824 */ /* 0x000fe200078e00ff */
[----:B------:R-:W-:-:S02]  /*0150*/  LOP3.LUT R10, R11, 0x8, R32, 0xe2, !PT ;  /* 0x000000080b0a7812 */ /* 0x000fc400078ee220 */
[----:B------:R-:W-:Y:S01]  /*0160*/  @P1 PRMT R8, RZ, 0x7610, R8 ;  /* 0x00007610ff081816 */ /* 0x000fe20000000008 */
[----:B------:R-:W-:Y:S01]  /*0170*/  @!P1 HADD2 R8, -RZ.H0_H0, 1, 1 ;  /* 0x3c003c00ff089430 */ /* 0x000fe20000000900 */
[----:B------:R-:W-:Y:S01]  /*0180*/  @P1 PRMT R9, RZ, 0x7610, R9 ;  /* 0x00007610ff091816 */ /* 0x000fe20000000009 */
[----:B------:R-:W-:Y:S01]  /*0190*/  @!P1 HADD2 R9, -RZ.H0_H0, 1, 1 ;  /* 0x3c003c00ff099430 */ /* 0x000fe20000000900 */
[----:B------:R-:W-:Y:S01]  /*01a0*/  @P0 PRMT R4, RZ, 0x7610, R4 ;  /* 0x00007610ff040816 */ /* 0x000fe20000000004 */
[----:B------:R-:W-:Y:S01]  /*01b0*/  IMAD R35, R10, 0x10, R35 ;  /* 0x000000100a237824 */ /* 0x000fe200078e0223 */
[----:B------:R-:W-:Y:S02]  /*01c0*/  PRMT R14, R8, 0x7610, R14 ;  /* 0x00007610080e7816 */ /* 0x000fe4000000000e */
[----:B------:R-:W-:Y:S01]  /*01d0*/  PRMT R13, R4, 0x7610, R13 ;  /* 0x00007610040d7816 */ /* 0x000fe2000000000d */
[----:B------:R-:W-:Y:S01]  /*01e0*/  IMAD R4, R2, 0x2, R5 ;  /* 0x0000000202047824 */ /* 0x000fe200078e0205 */
[----:B------:R-:W-:-:S02]  /*01f0*/  PRMT R15, R9, 0x7610, R15 ;  /* 0x00007610090f7816 */ /* 0x000fc4000000000f */
[----:B------:R-:W-:Y:S01]  /*0200*/  @P1 PRMT R8, RZ, 0x7610, R8 ;  /* 0x00007610ff081816 */ /* 0x000fe20000000008 */
[----:B------:R-:W-:Y:S01]  /*0210*/  @!P1 HADD2 R8, -RZ.H0_H0, 1, 1 ;  /* 0x3c003c00ff089430 */ /* 0x000fe20000000900 */
        /* <DEDUP_REMOVED lines=8> */
[----:B------:R0:W-:Y:S02]  /*02a0*/  STS.U16 [R4], R13 ;  /* 0x0000000d04007388 */ /* 0x0001e40000000400 */
[----:B------:R-:W-:-:S02]  /*02b0*/  PRMT R16, R11, 0x7610, R16 ;  /* 0x000076100b107816 */ /* 0x000fc40000000010 */
[----:B------:R2:W-:Y:S01]  /*02c0*/  STS.U16 [R4+0x40], R14 ;  /* 0x0000400e04007388 */ /* 0x0005e20000000400 */
[----:B------:R-:W-:Y:S02]  /*02d0*/  PRMT R17, R12, 0x7610, R17 ;  /* 0x000076100c117816 */ /* 0x000fe40000000011 */
[----:B------:R-:W1:Y:S01]  /*02e0*/  LDC R12, c[0x0][0x360] ;  /* 0x0000d800ff0c7b82 */ /* 0x000e620000000800 */
[----:B------:R3:W-:Y:S01]  /*02f0*/  STS.U16 [R4+0x80], R15 ;  /* 0x0000800f04007388 */ /* 0x0007e20000000400 */
[----:B0-----:R-:W-:Y:S01]  /*0300*/  PRMT R13, R8, 0x7610, R13 ;  /* 0x00007610080d7816 */ /* 0x001fe2000000000d */
[----:B------:R-:W-:Y:S02]  /*0310*/  IMAD.U32 R8, R35, 0x2, R5 ;  /* 0x0000000223087824 */ /* 0x000fe400078e0005 */
[----:B------:R0:W-:Y:S01]  /*0320*/  STS.U16 [R4+0x180], R16 ;  /* 0x0001801004007388 */ /* 0x0001e20000000400 */
[----:B--2---:R-:W-:-:S03]  /*0330*/  PRMT R14, R9, 0x7610, R14 ;  /* 0x00007610090e7816 */ /* 0x004fc6000000000e */
[----:B------:R0:W-:Y:S01]  /*0340*/  STS.U16 [R4+0xc0], R13 ;  /* 0x0000c00d04007388 */ /* 0x0001e20000000400 */
[----:B---3--:R-:W-:-:S03]  /*0350*/  PRMT R15, R10, 0x7610, R15 ;  /* 0x000076100a0f7816 */ /* 0x008fc6000000000f */
[----:B------:R0:W-:Y:S04]  /*0360*/  STS.U16 [R4+0x100], R14 ;  /* 0x0001000e04007388 */ /* 0x0001e80000000400 */
[----:B------:R0:W-:Y:S04]  /*0370*/  STS.U16 [R4+0x140], R15 ;  /* 0x0001400f04007388 */ /* 0x0001e80000000400 */
[----:B------:R0:W-:Y:S01]  /*0380*/  STS.U16 [R4+0x1c0], R17 ;  /* 0x0001c01104007388 */ /* 0x0001e20000000400 */
[----:B------:R-:W-:-:S03]  /*0390*/  NOP ;  /* 0x0000000000007918 */ /* 0x000fc60000000000 */
[----:B------:R-:W2:Y:S01]  /*03a0*/  LDSM.16.MT88.4 R8, [R8] ;  /* 0x000000000808783b */ /* 0x000ea20000004200 */
[----:B-1----:R-:W-:-:S05]  /*03b0*/  IMAD R5, R12, UR5, R3 ;  /* 0x000000050c057c24 */ /* 0x002fca000f8e0203 */
[----:B------:R-:W-:Y:S01]  /*03c0*/  SHF.R.U32.HI R5, RZ, 0x5, R5 ;  /* 0x00000005ff057819 */ /* 0x000fe20000011605 */
[----:B0-----:R-:W-:Y:S06]  /*03d0*/  BRA.U !UP0, `(.L_x_0) ;  /* 0x0000002508c47547 */ /* 0x001fec000b800000 */
[----:B------:R-:W-:Y:S02]  /*03e0*/  UISETP.GE.U32.AND UP0, UPT, UR4, 0x8, UPT ;  /* 0x000000080400788c */ /* 0x000fe4000bf06070 */
[----:B------:R-:W-:Y:S01]  /*03f0*/  IMAD R3, R5, UR4, RZ ;  /* 0x0000000405037c24 */ /* 0x000fe2000f8e02ff */
[----:B------:R-:W-:Y:S01]  /*0400*/  ULOP3.LUT UR6, UR4, 0x7, URZ, 0xc0, !UPT ;  /* 0x0000000704067892 */ /* 0x000fe2000f8ec0ff */
[----:B------:R-:W-:Y:S02]  /*0410*/  IMAD.MOV.U32 R36, RZ, RZ, RZ ;  /* 0x000000ffff247224 */ /* 0x000fe400078e00ff */
[----:B------:R-:W-:-:S05]  /*0420*/  IMAD.SHL.U32 R3, R3, 0x100, RZ ;  /* 0x0000010003037824 */ /* 0x000fca00078e00ff */
[----:B------:R-:W-:Y:S01]  /*0430*/  SHF.R.S32.HI R4, RZ, 0x1f, R3 ;  /* 0x0000001fff047819 */ /* 0x000fe20000011403 */
[----:B------:R-:W-:Y:S06]  /*0440*/  BRA.U !UP0, `(.L_x_1) ;  /* 0x0000001508e07547 */ /* 0x000fec000b800000 */
[----:B------:R-:W0:Y:S01]  /*0450*/  LDCU.64 UR10, c[0x0][0x380] ;  /* 0x00007000ff0a77ac */ /* 0x000e220008000a00 */
[----:B------:R-:W-:Y:S01]  /*0460*/  LOP3.LUT R38, R0, 0x3, RZ, 0xc0, !PT ;  /* 0x0000000300267812 */ /* 0x000fe200078ec0ff */
[----:B------:R-:W-:Y:S01]  /*0470*/  IMAD.MOV.U32 R39, RZ, RZ, RZ ;  /* 0x000000ffff277224 */ /* 0x000fe200078e00ff */
[----:B------:R-:W-:-:S05]  /*0480*/  SHF.R.U32.HI R13, RZ, 0x2, R0 ;  /* 0x00000002ff0d7819 */ /* 0x000fca0000011600 */
[----:B------:R-:W-:Y:S01]  /*0490*/  IMAD.WIDE.U32 R38, R13, 0x8, R38 ;  /* 0x000000080d267825 */ /* 0x000fe200078e0026 */
[----:B0-----:R-:W-:-:S04]  /*04a0*/  LEA R43, P0, R3, UR10, 0x1 ;  /* 0x0000000a032b7c11 */ /* 0x001fc8000f8008ff */
[----:B------:R-:W-:Y:S02]  /*04b0*/  LEA.HI.X R13, R3, UR11, R4, 0x1, P0 ;  /* 0x0000000b030d7c11 */ /* 0x000fe400080f0c04 */
[----:B------:R-:W-:-:S04]  /*04c0*/  LEA R42, P0, R38, R43, 0x2 ;  /* 0x0000002b262a7211 */ /* 0x000fc800078010ff */
[----:B------:R-:W-:-:S05]  /*04d0*/  LEA.HI.X R43, R38, R13, R39, 0x2, P0 ;  /* 0x0000000d262b7211 */ /* 0x000fca00000f1427 */
[----:B------:R-:W2:Y:S04]  /*04e0*/  LDG.E R20, desc[UR8][R42.64] ;  /* 0x000000082a147981 */ /* 0x000ea8000c1e1900 */
[----:B------:R-:W2:Y:S04]  /*04f0*/  LDG.E R21, desc[UR8][R42.64+0x100] ;  /* 0x000100082a157981 */ /* 0x000ea8000c1e1900 */
[----:B------:R-:W2:Y:S04]  /*0500*/  LDG.E R22, desc[UR8][R42.64+0x10] ;  /* 0x000010082a167981 */ /* 0x000ea8000c1e1900 */
[----:B------:R-:W2:Y:S04]  /*0510*/  LDG.E R23, desc[UR8][R42.64+0x110] ;  /* 0x000110082a177981 */ /* 0x000ea8000c1e1900 */
[----:B------:R-:W3:Y:S04]  /*0520*/  LDG.E R12, desc[UR8][R42.64+0x200] ;  /* 0x000200082a0c7981 */ /* 0x000ee8000c1e1900 */
[----:B------:R-:W3:Y:S04]  /*0530*/  LDG.E R13, desc[UR8][R42.64+0x300] ;  /* 0x000300082a0d7981 */ /* 0x000ee8000c1e1900 */
[----:B------:R-:W3:Y:S04]  /*0540*/  LDG.E R14, desc[UR8][R42.64+0x210] ;  /* 0x000210082a0e7981 */ /* 0x000ee8000c1e1900 */
[----:B------:R-:W3:Y:S04]  /*0550*/  LDG.E R15, desc[UR8][R42.64+0x310] ;  /* 0x000310082a0f7981 */ /* 0x000ee8000c1e1900 */
[----:B------:R-:W4:Y:S04]  /*0560*/  LDG.E R16, desc[UR8][R42.64+0x400] ;  /* 0x000400082a107981 */ /* 0x000f28000c1e1900 */
[----:B------:R-:W4:Y:S04]  /*0570*/  LDG.E R17, desc[UR8][R42.64+0x500] ;  /* 0x000500082a117981 */ /* 0x000f28000c1e1900 */
[----:B------:R-:W4:Y:S04]  /*0580*/  LDG.E R18, desc[UR8][R42.64+0x410] ;  /* 0x000410082a127981 */ /* 0x000f28000c1e1900 */
[----:B------:R-:W4:Y:S01]  /*0590*/  LDG.E R19, desc[UR8][R42.64+0x510] ;  /* 0x000510082a137981 */ /* 0x000f22000c1e1900 */
[----:B------:R-:W-:Y:S01]  /*05a0*/  ISETP.NE.AND P0, PT, R2, RZ, PT ;  /* 0x000000ff0200720c */ /* 0x000fe20003f05270 */
[C---:B--2---:R-:W-:Y:S08]  /*05b0*/  HMMA.16816.F16 R24, R20.reuse, R8, RZ ;  /* 0x000000081418723c */ /* 0x044ff000000008ff */
[----:B------:R-:W-:Y:S01]  /*05c0*/  HMMA.16816.F16 R26, R20, R10, RZ ;  /* 0x0000000a141a723c */ /* 0x000fe200000008ff */
[----:B------:R-:W-:-:S05]  /*05d0*/  VIADD R21, R7, 0x200 ;  /* 0x0000020007157836 */ /* 0x000fca0000000000 */
[----:B------:R-:W-:-:S05]  /*05e0*/  LEA R40, R6, R21, 0x18 ;  /* 0x0000001506287211 */ /* 0x000fca00078ec0ff */
[----:B------:R-:W0:Y:S01]  /*05f0*/  MOVM.16.MT88 R31, R24 ;  /* 0x00000000181f723a */ /* 0x000e220000000000 */
[--C-:B------:R-:W-:Y:S02]  /*0600*/  IMAD.U32 R34, R38, 0x4, R40.reuse ;  /* 0x0000000426227824 */ /* 0x100fe400078e0028 */
[----:B------:R-:W-:Y:S01]  /*0610*/  IMAD.U32 R20, R35, 0x2, R40 ;  /* 0x0000000223147824 */ /* 0x000fe200078e0028 */
[----:B------:R3:W1:Y:S04]  /*0620*/  MOVM.16.MT88 R41, R25 ;  /* 0x000000001929723a */ /* 0x0006680000000000 */
[----:B------:R-:W2:Y:S04]  /*0630*/  MOVM.16.MT88 R30, R26 ;  /* 0x000000001a1e723a */ /* 0x000ea80000000000 */
[----:B------:R5:W4:Y:S01]  /*0640*/  MOVM.16.MT88 R36, R27 ;  /* 0x000000001b24723a */ /* 0x000b220000000000 */
[C---:B---3--:R-:W-:Y:S08]  /*0650*/  HMMA.16816.F16 R24, R12.reuse, R8, RZ ;  /* 0x000000080c18723c */ /* 0x048ff000000008ff */
[----:B-----5:R-:W-:Y:S01]  /*0660*/  HMMA.16816.F16 R26, R12, R10, RZ ;  /* 0x0000000a0c1a723c */ /* 0x020fe200000008ff */
[----:B------:R-:W3:Y:S04]  /*0670*/  LDG.E R12, desc[UR8][R42.64+0x600] ;  /* 0x000600082a0c7981 */ /* 0x000ee8000c1e1900 */
[----:B0-----:R-:W-:Y:S04]  /*0680*/  STS [R34], R31 ;  /* 0x0000001f22007388 */ /* 0x001fe80000000800 */
[----:B-1----:R-:W-:Y:S04]  /*0690*/  STS [R34+0x10], R41 ;  /* 0x0000102922007388 */ /* 0x002fe80000000800 */
[----:B--2---:R-:W-:Y:S04]  /*06a0*/  STS [R34+0x100], R30 ;  /* 0x0001001e22007388 */ /* 0x004fe80000000800 */
[----:B----4-:R-:W-:Y:S04]  /*06b0*/  STS [R34+0x110], R36 ;  /* 0x0001102422007388 */ /* 0x010fe80000000800 */
[----:B------:R-:W0:Y:S04]  /*06c0*/  LDSM.16.M88.4 R20, [R20] ;  /* 0x000000001414783b */ /* 0x000e280000000200 */
[----:B------:R-:W3:Y:S04]  /*06d0*/  LDG.E R13, desc[UR8][R42.64+0x700] ;  /* 0x000700082a0d7981 */ /* 0x000ee8000c1e1900 */
[----:B------:R-:W3:Y:S04]  /*06e0*/  LDG.E R14, desc[UR8][R42.64+0x610] ;  /* 0x000610082a0e7981 */ /* 0x000ee8000c1e1900 */
[----:B------:R-:W3:Y:S04]  /*06f0*/  LDG.E R15, desc[UR8][R42.64+0x710] ;  /* 0x000710082a0f7981 */ /* 0x000ee8000c1e1900 */
[----:B------:R-:W1:Y:S04]  /*0700*/  MOVM.16.MT88 R35, R25 ;  /* 0x000000001923723a */ /* 0x000e680000000000 */
[----:B------:R-:W2:Y:S04]  /*0710*/  MOVM.16.MT88 R37, R26 ;  /* 0x000000001a25723a */ /* 0x000ea80000000000 */
[----:B------:R-:W4:Y:S01]  /*0720*/  MOVM.16.MT88 R45, R27 ;  /* 0x000000001b2d723a */ /* 0x000f220000000000 */
[----:B0-----:R-:W-:Y:S01]  /*0730*/  HMMA.16816.F16 R28, R20, R8, RZ ;  /* 0x00000008141c723c */ /* 0x001fe200000008ff */
[----:B------:R-:W-:Y:S01]  /*0740*/  IMAD.SHL.U32 R21, R33, 0x8, RZ ;  /* 0x0000000821157824 */ /* 0x000fe200078e00ff */
[----:B------:R-:W-:-:S04]  /*0750*/  SHF.R.U32.HI R20, RZ, 0x4, R0 ;  /* 0x00000004ff147819 */ /* 0x000fc80000011600 */
[----:B------:R-:W-:Y:S01]  /*0760*/  LOP3.LUT R21, R21, 0x8, R32, 0xe2, !PT ;  /* 0x0000000815157812 */ /* 0x000fe200078ee220 */
[----:B------:R-:W-:-:S12]  /*0770*/  IMAD.SHL.U32 R20, R20, 0x8, RZ ;  /* 0x0000000814147824 */ /* 0x000fd800078e00ff */
[----:B------:R-:W0:Y:S01]  /*0780*/  MOVM.16.MT88 R29, R24 ;  /* 0x00000000181d723a */ /* 0x000e220000000000 */
[----:B------:R-:W-:Y:S01]  /*0790*/  IMAD R21, R21, 0x10, R20 ;  /* 0x0000001015157824 */ /* 0x000fe200078e0214 */
[----:B------:R-:W-:-:S03]  /*07a0*/  LEA R41, R6, R7, 0x18 ;  /* 0x0000000706297211 */ /* 0x000fc600078ec0ff */
[----:B------:R-:W-:Y:S02]  /*07b0*/  IMAD.U32 R20, R21, 0x2, R40 ;  /* 0x0000000215147824 */ /* 0x000fe400078e0028 */
[----:B------:R-:W-:Y:S04]  /*07c0*/  @!P0 STS.U16 [R41], R28 ;  /* 0x0000001c29008388 */ /* 0x000fe80000000400 */
[----:B-1----:R-:W-:Y:S04]  /*07d0*/  STS [R34+0x10], R35 ;  /* 0x0000102322007388 */ /* 0x002fe80000000800 */
[----:B--2---:R-:W-:Y:S04]  /*07e0*/  STS [R34+0x100], R37 ;  /* 0x0001002522007388 */ /* 0x004fe80000000800 */
[----:B----4-:R-:W-:Y:S04]  /*07f0*/  STS [R34+0x110], R45 ;  /* 0x0001102d22007388 */ /* 0x010fe80000000800 */
[----:B0-----:R-:W-:Y:S04]  /*0800*/  STS [R34], R29 ;  /* 0x0000001d22007388 */ /* 0x001fe80000000800 */
[----:B------:R-:W0:Y:S01]  /*0810*/  LDSM.16.M88.4 R20, [R20] ;  /* 0x000000001414783b */ /* 0x000e220000000200 */
[C---:B------:R-:W-:Y:S08]  /*0820*/  HMMA.16816.F16 R26, R16.reuse, R8, RZ ;  /* 0x00000008101a723c */ /* 0x040ff000000008ff */
[----:B------:R-:W-:Y:S01]  /*0830*/  HMMA.16816.F16 R30, R16, R10, RZ ;  /* 0x0000000a101e723c */ /* 0x000fe200000008ff */
[----:B------:R-:W-:Y:S01]  /*0840*/  SHF.R.U32.HI R16, RZ, 0x4, R0 ;  /* 0x00000004ff107819 */ /* 0x000fe20000011600 */
[----:B------:R-:W2:Y:S04]  /*0850*/  LDG.E R17, desc[UR8][R42.64+0x900] ;  /* 0x000900082a117981 */ /* 0x000ea8000c1e1900 */
[----:B------:R-:W-:Y:S01]  /*0860*/  IMAD.SHL.U32 R16, R16, 0x8, RZ ;  /* 0x0000000810107824 */ /* 0x000fe200078e00ff */
[----:B------:R-:W2:Y:S04]  /*0870*/  LDG.E R18, desc[UR8][R42.64+0x810] ;  /* 0x000810082a127981 */ /* 0x000ea8000c1e1900 */
[----:B------:R-:W2:Y:S01]  /*0880*/  LDG.E R19, desc[UR8][R42.64+0x910] ;  /* 0x000910082a137981 */ /* 0x000ea2000c1e1900 */
[----:B0-----:R-:W-:Y:S01]  /*0890*/  HMMA.16816.F16 R24, R20, R8, RZ ;  /* 0x000000081418723c */ /* 0x001fe200000008ff */
[----:B------:R-:W-:-:S05]  /*08a0*/  IMAD.SHL.U32 R21, R33, 0x8, RZ ;  /* 0x0000000821157824 */ /* 0x000fca00078e00ff */
[----:B------:R-:W-:-:S05]  /*08b0*/  LOP3.LUT R21, R21, 0x8, R32, 0xe2, !PT ;  /* 0x0000000815157812 */ /* 0x000fca00078ee220 */
[----:B------:R-:W-:Y:S02]  /*08c0*/  IMAD R21, R21, 0x10, R16 ;  /* 0x0000001015157824 */ /* 0x000fe400078e0210 */
[----:B------:R-:W2:Y:S04]  /*08d0*/  LDG.E R16, desc[UR8][R42.64+0x800] ;  /* 0x000800082a107981 */ /* 0x000ea8000c1e1900 */
[----:B------:R-:W0:Y:S04]  /*08e0*/  MOVM.16.MT88 R44, R27 ;  /* 0x000000001b2c723a */ /* 0x000e280000000000 */
[----:B------:R-:W1:Y:S04]  /*08f0*/  MOVM.16.MT88 R25, R26 ;  /* 0x000000001a19723a */ /* 0x000e680000000000 */
[----:B------:R-:W4:Y:S04]  /*0900*/  MOVM.16.MT88 R30, R30 ;  /* 0x000000001e1e723a */ /* 0x000f280000000000 */
[----:B------:R-:W5:Y:S01]  /*0910*/  MOVM.16.MT88 R31, R31 ;  /* 0x000000001f1f723a */ /* 0x000f620000000000 */
[----:B------:R-:W-:-:S03]  /*0920*/  IMAD.U32 R21, R21, 0x2, R40 ;  /* 0x0000000215157824 */ /* 0x000fc600078e0028 */
[----:B------:R-:W-:Y:S04]  /*0930*/  @!P0 STS.U16 [R41+0x2], R24 ;  /* 0x0000021829008388 */ /* 0x000fe80000000400 */
[----:B0-----:R-:W-:Y:S04]  /*0940*/  STS [R34+0x10], R44 ;  /* 0x0000102c22007388 */ /* 0x001fe80000000800 */
[----:B-1----:R-:W-:Y:S04]  /*0950*/  STS [R34], R25 ;  /* 0x0000001922007388 */ /* 0x002fe80000000800 */
[----:B----4-:R-:W-:Y:S04]  /*0960*/  STS [R34+0x100], R30 ;  /* 0x0001001e22007388 */ /* 0x010fe80000000800 */
[----:B-----5:R-:W-:Y:S04]  /*0970*/  STS [R34+0x110], R31 ;  /* 0x0001101f22007388 */ /* 0x020fe80000000800 */
[----:B------:R-:W0:Y:S02]  /*0980*/  LDSM.16.M88.4 R20, [R21] ;  /* 0x000000001514783b */ /* 0x000e240000000200 */
[----:B0-----:R-:W-:-:S15]  /*0990*/  HMMA.16816.F16 R36, R20, R8, RZ ;  /* 0x000000081424723c */ /* 0x001fde00000008ff */
[----:B------:R-:W-:-:S04]  /*09a0*/  NOP ;  /* 0x0000000000007918 */ /* 0x000fc80000000000 */
[----:B------:R-:W-:Y:S01]  /*09b0*/  @!P0 STS.U16 [R41+0x4], R36 ;  /* 0x0000042429008388 */ /* 0x000fe20000000400 */
[C---:B---3--:R-:W-:Y:S08]  /*09c0*/  HMMA.16816.F16 R28, R12.reuse, R8, RZ ;  /* 0x000000080c1c723c */ /* 0x048ff000000008ff */
[----:B------:R-:W-:Y:S01]  /*09d0*/  HMMA.16816.F16 R26, R12, R10, RZ ;  /* 0x0000000a0c1a723c */ /* 0x000fe200000008ff */
[----:B------:R-:W-:Y:S01]  /*09e0*/  SHF.R.U32.HI R12, RZ, 0x4, R0 ;  /* 0x00000004ff0c7819 */ /* 0x000fe20000011600 */
[----:B------:R-:W-:Y:S01]  /*09f0*/  IMAD.SHL.U32 R13, R33, 0x8, RZ ;  /* 0x00000008210d7824 */ /* 0x000fe200078e00ff */
[----:B------:R-:W3:Y:S03]  /*0a00*/  LDG.E R14, desc[UR8][R42.64+0xa10] ;  /* 0x000a10082a0e7981 */ /* 0x000ee6000c1e1900 */
[----:B------:R-:W-:Y:S01]  /*0a10*/  IMAD.SHL.U32 R12, R12, 0x8, RZ ;  /* 0x000000080c0c7824 */ /* 0x000fe200078e00ff */
[----:B------:R-:W-:Y:S01]  /*0a20*/  LOP3.LUT R13, R13, 0x8, R32, 0xe2, !PT ;  /* 0x000000080d0d7812 */ /* 0x000fe200078ee220 */
[----:B------:R-:W3:Y:S04]  /*0a30*/  LDG.E R15, desc[UR8][R42.64+0xb10] ;  /* 0x000b10082a0f7981 */ /* 0x000ee8000c1e1900 */
[----:B------:R-:W-:Y:S01]  /*0a40*/  IMAD R21, R13, 0x10, R12 ;  /* 0x000000100d157824 */ /* 0x000fe200078e020c */
[----:B------:R-:W0:Y:S04]  /*0a50*/  MOVM.16.MT88 R31, R28 ;  /* 0x000000001c1f723a */ /* 0x000e280000000000 */
[----:B------:R-:W1:Y:S04]  /*0a60*/  MOVM.16.MT88 R35, R29 ;  /* 0x000000001d23723a */ /* 0x000e680000000000 */
[----:B------:R-:W4:Y:S04]  /*0a70*/  MOVM.16.MT88 R37, R26 ;  /* 0x000000001a25723a */ /* 0x000f280000000000 */
[----:B------:R-:W5:Y:S04]  /*0a80*/  MOVM.16.MT88 R45, R27 ;  /* 0x000000001b2d723a */ /* 0x000f680000000000 */
[----:B------:R-:W3:Y:S04]  /*0a90*/  LDG.E R12, desc[UR8][R42.64+0xa00] ;  /* 0x000a00082a0c7981 */ /* 0x000ee8000c1e1900 */
[----:B------:R-:W3:Y:S01]  /*0aa0*/  LDG.E R13, desc[UR8][R42.64+0xb00] ;  /* 0x000b00082a0d7981 */ /* 0x000ee2000c1e1900 */
[----:B------:R-:W-:-:S03]  /*0ab0*/  IMAD.U32 R20, R21, 0x2, R40 ;  /* 0x0000000215147824 */ /* 0x000fc600078e0028 */
[----:B0-----:R-:W-:Y:S04]  /*0ac0*/  STS [R34], R31 ;  /* 0x0000001f22007388 */ /* 0x001fe80000000800 */
[----:B-1----:R-:W-:Y:S04]  /*0ad0*/  STS [R34+0x10], R35 ;  /* 0x0000102322007388 */ /* 0x002fe80000000800 */
[----:B----4-:R-:W-:Y:S04]  /*0ae0*/  STS [R34+0x100], R37 ;  /* 0x0001002522007388 */ /* 0x010fe80000000800 */
[----:B-----5:R-:W-:Y:S04]  /*0af0*/  STS [R34+0x110], R45 ;  /* 0x0001102d22007388 */ /* 0x020fe80000000800 */
[----:B------:R-:W0:Y:S02]  /*0b00*/  LDSM.16.M88.4 R20, [R20] ;  /* 0x000000001414783b */ /* 0x000e240000000200 */
[----:B0-----:R-:W-:Y:S01]  /*0b10*/  HMMA.16816.F16 R28, R20, R8, RZ ;  /* 0x00000008141c723c */ /* 0x001fe200000008ff */
[----:B------:R-:W-:-:S05]  /*0b20*/  IMAD.SHL.U32 R21, R33, 0x8, RZ ;  /* 0x0000000821157824 */ /* 0x000fca00078e00ff */
[----:B------:R-:W-:Y:S02]  /*0b30*/  LOP3.LUT R21, R21, 0x8, R32, 0xe2, !PT ;  /* 0x0000000815157812 */ /* 0x000fe400078ee220 */
[C---:B--2---:R-:W-:Y:S08]  /*0b40*/  HMMA.16816.F16 R24, R16.reuse, R8, RZ ;  /* 0x000000081018723c */ /* 0x044ff000000008ff */
[----:B------:R-:W-:Y:S01]  /*0b50*/  HMMA.16816.F16 R26, R16, R10, RZ ;  /* 0x0000000a101a723c */ /* 0x000fe200000008ff */
[----:B------:R-:W-:Y:S01]  /*0b60*/  SHF.R.U32.HI R16, RZ, 0x4, R0 ;  /* 0x00000004ff107819 */ /* 0x000fe20000011600 */
[----:B------:R-:W2:Y:S04]  /*0b70*/  LDG.E R17, desc[UR8][R42.64+0xd00] ;  /* 0x000d00082a117981 */ /* 0x000ea8000c1e1900 */
[----:B------:R-:W-:Y:S01]  /*0b80*/  IMAD.SHL.U32 R16, R16, 0x8, RZ ;  /* 0x0000000810107824 */ /* 0x000fe200078e00ff */
[----:B------:R-:W2:Y:S03]  /*0b90*/  LDG.E R18, desc[UR8][R42.64+0xc10] ;  /* 0x000c10082a127981 */ /* 0x000ea6000c1e1900 */
[----:B------:R-:W-:Y:S01]  /*0ba0*/  IMAD R21, R21, 0x10, R16 ;  /* 0x0000001015157824 */ /* 0x000fe200078e0210 */
[----:B------:R-:W2:Y:S04]  /*0bb0*/  LDG.E R19, desc[UR8][R42.64+0xd10] ;  /* 0x000d10082a137981 */ /* 0x000ea8000c1e1900 */
[----:B------:R-:W2:Y:S04]  /*0bc0*/  LDG.E R16, desc[UR8][R42.64+0xc00] ;  /* 0x000c00082a107981 */ /* 0x000ea8000c1e1900 */
[----:B------:R-:W0:Y:S04]  /*0bd0*/  MOVM.16.MT88 R29, R24 ;  /* 0x00000000181d723a */ /* 0x000e280000000000 */
[----:B------:R-:W1:Y:S04]  /*0be0*/  MOVM.16.MT88 R31, R25 ;  /* 0x00000000191f723a */ /* 0x000e680000000000 */
[----:B------:R-:W4:Y:S04]  /*0bf0*/  MOVM.16.MT88 R35, R26 ;  /* 0x000000001a23723a */ /* 0x000f280000000000 */
[----:B------:R-:W5:Y:S01]  /*0c00*/  MOVM.16.MT88 R37, R27 ;  /* 0x000000001b25723a */ /* 0x000f620000000000 */
[----:B------:R-:W-:-:S03]  /*0c10*/  IMAD.U32 R30, R21, 0x2, R40 ;  /* 0x00000002151e7824 */ /* 0x000fc600078e0028 */
[----:B------:R-:W-:Y:S04]  /*0c20*/  @!P0 STS.U16 [R41+0x6], R28 ;  /* 0x0000061c29008388 */ /* 0x000fe80000000400 */
[----:B0-----:R-:W-:Y:S04]  /*0c30*/  STS [R34], R29 ;  /* 0x0000001d22007388 */ /* 0x001fe80000000800 */
[----:B-1----:R-:W-:Y:S04]  /*0c40*/  STS [R34+0x10], R31 ;  /* 0x0000101f22007388 */ /* 0x002fe80000000800 */
[----:B----4-:R-:W-:Y:S04]  /*0c50*/  STS [R34+0x100], R35 ;  /* 0x0001002322007388 */ /* 0x010fe80000000800 */
[----:B-----5:R-:W-:Y:S04]  /*0c60*/  STS [R34+0x110], R37 ;  /* 0x0001102522007388 */ /* 0x020fe80000000800 */
[----:B------:R-:W0:Y:S02]  /*0c70*/  LDSM.16.M88.4 R20, [R30] ;  /* 0x000000001e14783b */ /* 0x000e240000000200 */
[-C--:B0-----:R-:W-:Y:S02]  /*0c80*/  HMMA.16816.F16 R24, R20, R8.reuse, RZ ;  /* 0x000000081418723c */ /* 0x081fe400000008ff */
[----:B------:R-:W4:Y:S04]  /*0c90*/  LDG.E R20, desc[UR8][R42.64+0xe00] ;  /* 0x000e00082a147981 */ /* 0x000f28000c1e1900 */
[----:B------:R-:W4:Y:S04]  /*0ca0*/  LDG.E R21, desc[UR8][R42.64+0xf00] ;  /* 0x000f00082a157981 */ /* 0x000f28000c1e1900 */
[----:B------:R-:W4:Y:S04]  /*0cb0*/  LDG.E R22, desc[UR8][R42.64+0xe10] ;  /* 0x000e10082a167981 */ /* 0x000f28000c1e1900 */
[----:B------:R0:W4:Y:S05]  /*0cc0*/  LDG.E R23, desc[UR8][R42.64+0xf10] ;  /* 0x000f10082a177981 */ /* 0x00012a000c1e1900 */
[----:B------:R-:W-:Y:S01]  /*0cd0*/  @!P0 STS.U16 [R41+0x8], R24 ;  /* 0x0000081829008388 */ /* 0x000fe20000000400 */
[C---:B---3--:R-:W-:Y:S08]  /*0ce0*/  HMMA.16816.F16 R26, R12.reuse, R8, RZ ;  /* 0x000000080c1a723c */ /* 0x048ff000000008ff */
[----:B------:R-:W-:Y:S01]  /*0cf0*/  HMMA.16816.F16 R12, R12, R10, RZ ;  /* 0x0000000a0c0c723c */ /* 0x000fe200000008ff */
[----:B------:R-:W-:Y:S01]  /*0d00*/  IMAD.SHL.U32 R15, R33, 0x8, RZ ;  /* 0x00000008210f7824 */ /* 0x000fe200078e00ff */
[----:B------:R-:W-:-:S09]  /*0d10*/  SHF.R.U32.HI R14, RZ, 0x4, R0 ;  /* 0x00000004ff0e7819 */ /* 0x000fd20000011600 */
[----:B------:R-:W1:Y:S04]  /*0d20*/  MOVM.16.MT88 R25, R26 ;  /* 0x000000001a19723a */ /* 0x000e680000000000 */
[----:B------:R-:W3:Y:S04]  /*0d30*/  MOVM.16.MT88 R29, R27 ;  /* 0x000000001b1d723a */ /* 0x000ee80000000000 */
[----:B------:R-:W5:Y:S04]  /*0d40*/  MOVM.16.MT88 R31, R12 ;  /* 0x000000000c1f723a */ /* 0x000f680000000000 */
[----:B------:R-:W0:Y:S01]  /*0d50*/  MOVM.16.MT88 R35, R13 ;  /* 0x000000000d23723a */ /* 0x000e220000000000 */
[----:B------:R-:W-:Y:S01]  /*0d60*/  LOP3.LUT R15, R15, 0x8, R32, 0xe2, !PT ;  /* 0x000000080f0f7812 */ /* 0x000fe200078ee220 */
[----:B------:R-:W-:-:S04]  /*0d70*/  IMAD.SHL.U32 R14, R14, 0x8, RZ ;  /* 0x000000080e0e7824 */ /* 0x000fc800078e00ff */
[----:B------:R-:W-:-:S04]  /*0d80*/  IMAD R15, R15, 0x10, R14 ;  /* 0x000000100f0f7824 */ /* 0x000fc800078e020e */
[----:B------:R-:W-:Y:S01]  /*0d90*/  IMAD.U32 R15, R15, 0x2, R40 ;  /* 0x000000020f0f7824 */ /* 0x000fe200078e0028 */
[----:B-1----:R-:W-:Y:S04]  /*0da0*/  STS [R34], R25 ;  /* 0x0000001922007388 */ /* 0x002fe80000000800 */
[----:B---3--:R-:W-:Y:S04]  /*0db0*/  STS [R34+0x10], R29 ;  /* 0x0000101d22007388 */ /* 0x008fe80000000800 */
[----:B-----5:R-:W-:Y:S04]  /*0dc0*/  STS [R34+0x100], R31 ;  /* 0x0001001f22007388 */ /* 0x020fe80000000800 */
[----:B0-----:R-:W-:Y:S04]  /*0dd0*/  STS [R34+0x110], R35 ;  /* 0x0001102322007388 */ /* 0x001fe80000000800 */
[----:B------:R-:W0:Y:S01]  /*0de0*/  LDSM.16.M88.4 R12, [R15] ;  /* 0x000000000f0c783b */ /* 0x000e220000000200 */
[----:B------:R-:W-:-:S05]  /*0df0*/  SHF.R.U32.HI R37, RZ, 0x4, R0 ;  /* 0x00000004ff257819 */ /* 0x000fca0000011600 */
[----:B------:R-:W-:Y:S01]  /*0e00*/  IMAD.SHL.U32 R24, R37, 0x8, RZ ;  /* 0x0000000825187824 */ /* 0x000fe200078e00ff */
[C---:B--2---:R-:W-:Y:S08]  /*0e10*/  HMMA.16816.F16 R26, R16.reuse, R8, RZ ;  /* 0x00000008101a723c */ /* 0x044ff000000008ff */
[----:B------:R-:W-:Y:S08]  /*0e20*/  HMMA.16816.F16 R16, R16, R10, RZ ;  /* 0x0000000a1010723c */ /* 0x000ff000000008ff */
[----:B0-----:R-:W-:Y:S03]  /*0e30*/  HMMA.16816.F16 R18, R12, R8, RZ ;  /* 0x000000080c12723c */ /* 0x001fe600000008ff */
[----:B------:R-:W0:Y:S04]  /*0e40*/  MOVM.16.MT88 R43, R26 ;  /* 0x000000001a2b723a */ /* 0x000e280000000000 */
[----:B------:R-:W1:Y:S04]  /*0e50*/  MOVM.16.MT88 R27, R27 ;  /* 0x000000001b1b723a */ /* 0x000e680000000000 */
[----:B------:R-:W2:Y:S04]  /*0e60*/  MOVM.16.MT88 R45, R16 ;  /* 0x00000000102d723a */ /* 0x000ea80000000000 */
[----:B------:R-:W3:Y:S02]  /*0e70*/  MOVM.16.MT88 R25, R17 ;  /* 0x000000001119723a */ /* 0x000ee40000000000 */
[----:B------:R-:W-:-:S05]  /*0e80*/  IMAD.SHL.U32 R19, R33, 0x8, RZ ;  /* 0x0000000821137824 */ /* 0x000fca00078e00ff */
[----:B------:R-:W-:-:S05]  /*0e90*/  LOP3.LUT R19, R19, 0x8, R32, 0xe2, !PT ;  /* 0x0000000813137812 */ /* 0x000fca00078ee220 */
[----:B------:R-:W-:-:S04]  /*0ea0*/  IMAD R13, R19, 0x10, R24 ;  /* 0x00000010130d7824 */ /* 0x000fc800078e0218 */
[----:B------:R-:W-:Y:S01]  /*0eb0*/  IMAD.U32 R13, R13, 0x2, R40 ;  /* 0x000000020d0d7824 */ /* 0x000fe200078e0028 */
[----:B------:R-:W-:Y:S04]  /*0ec0*/  @!P0 STS.U16 [R41+0xa], R18 ;  /* 0x00000a1229008388 */ /* 0x000fe80000000400 */
[----:B0-----:R-:W-:Y:S04]  /*0ed0*/  STS [R34], R43 ;  /* 0x0000002b22007388 */ /* 0x001fe80000000800 */
[----:B-1----:R-:W-:Y:S04]  /*0ee0*/  STS [R34+0x10], R27 ;  /* 0x0000101b22007388 */ /* 0x002fe80000000800 */
[----:B--2---:R-:W-:Y:S04]  /*0ef0*/  STS [R34+0x100], R45 ;  /* 0x0001002d22007388 */ /* 0x004fe80000000800 */
[----:B---3--:R-:W-:Y:S04]  /*0f00*/  STS [R34+0x110], R25 ;  /* 0x0001101922007388 */ /* 0x008fe80000000800 */
[----:B------:R-:W0:Y:S01]  /*0f10*/  LDSM.16.M88.4 R12, [R13] ;  /* 0x000000000d0c783b */ /* 0x000e220000000200 */
[C---:B----4-:R-:W-:Y:S08]  /*0f20*/  HMMA.16816.F16 R16, R20.reuse, R8, RZ ;  /* 0x000000081410723c */ /* 0x050ff000000008ff */
[----:B------:R-:W-:Y:S08]  /*0f30*/  HMMA.16816.F16 R20, R20, R10, RZ ;  /* 0x0000000a1414723c */ /* 0x000ff000000008ff */
[----:B0-----:R-:W-:Y:S03]  /*0f40*/  HMMA.16816.F16 R22, R12, R8, RZ ;  /* 0x000000080c16723c */ /* 0x001fe600000008ff */
[----:B------:R-:W0:Y:S04]  /*0f50*/  MOVM.16.MT88 R29, R16 ;  /* 0x00000000101d723a */ /* 0x000e280000000000 */
[----:B------:R-:W1:Y:S04]  /*0f60*/  MOVM.16.MT88 R17, R17 ;  /* 0x000000001111723a */ /* 0x000e680000000000 */
[----:B------:R-:W2:Y:S08]  /*0f70*/  MOVM.16.MT88 R21, R21 ;  /* 0x000000001515723a */ /* 0x000eb00000000000 */
[----:B------:R-:W3:Y:S01]  /*0f80*/  MOVM.16.MT88 R23, R20 ;  /* 0x000000001417723a */ /* 0x000ee20000000000 */
        /* <DEDUP_REMOVED lines=8> */
[----:B------:R-:W-:-:S04]  /*1010*/  ULOP3.LUT UR4, UR4, 0x7ffffff8, URZ, 0xc0, !UPT ;  /* 0x7ffffff804047892 */ /* 0x000fc8000f8ec0ff */
[----:B------:R-:W-:-:S04]  /*1020*/  UIADD3 UR5, UPT, UPT, -UR4, 0x8, URZ ;  /* 0x0000000804057890 */ /* 0x000fc8000fffe1ff */
[----:B------:R-:W-:Y:S01]  /*1030*/  UISETP.NE.AND UP0, UPT, UR5, URZ, UPT ;  /* 0x000000ff0500728c */ /* 0x000fe2000bf05270 */
[----:B0-----:R-:W-:-:S15]  /*1040*/  HMMA.16816.F16 R12, R12, R8, RZ ;  /* 0x000000080c0c723c */ /* 0x001fde00000008ff */
[----:B------:R-:W-:-:S04]  /*1050*/  NOP ;  /* 0x0000000000007918 */ /* 0x000fc80000000000 */
[----:B------:R0:W-:Y:S01]  /*1060*/  @!P0 STS.U16 [R41+0xe], R12 ;  /* 0x00000e0c29008388 */ /* 0x0001e20000000400 */
[----:B------:R-:W-:Y:S01]  /*1070*/  IMAD.U32 R36, RZ, RZ, UR4 ;  /* 0x00000004ff247e24 */ /* 0x000fe2000f8e00ff */
[----:B------:R-:W-:Y:S06]  /*1080*/  BRA.U !UP0, `(.L_x_1) ;  /* 0x0000000908d07547 */ /* 0x000fec000b800000 */
[----:B------:R-:W-:Y:S01]  /*1090*/  IMAD R19, R19, 0x10, R24 ;  /* 0x0000001013137824 */ /* 0x000fe200078e0218 */
[----:B------:R-:W-:Y:S01]  /*10a0*/  SHF.L.U64.HI R30, R38, 0x2, R39 ;  /* 0x00000002261e7819 */ /* 0x000fe20000010227 */
[----:B------:R-:W-:Y:S01]  /*10b0*/  VIADD R31, R41, 0x18 ;  /* 0x00000018291f7836 */ /* 0x000fe20000000000 */
[----:B------:R-:W1:Y:S01]  /*10c0*/  LDCU.64 UR10, c[0x0][0x380] ;  /* 0x00007000ff0a77ac */ /* 0x000e620008000a00 */
[----:B------:R-:W-:Y:S01]  /*10d0*/  IMAD.U32 R40, R19, 0x2, R40 ;  /* 0x0000000213287824 */ /* 0x000fe200078e0028 */
[----:B------:R-:W-:-:S06]  /*10e0*/  UMOV UR4, 0x800 ;  /* 0x0000080000047882 */ /* 0x000fcc0000000000 */
.L_x_2:
[----:B------:R-:W-:-:S05]  /*10f0*/  IADD3 R0, P1, PT, R3, UR4, RZ ;  /* 0x0000000403007c10 */ /* 0x000fca000ff3e0ff */
[----:B------:R-:W-:Y:S01]  /*1100*/  IMAD.X R7, RZ, RZ, R4, P1 ;  /* 0x000000ffff077224 */ /* 0x000fe200008e0604 */
[----:B-1----:R-:W-:-:S04]  /*1110*/  LEA R43, P1, R0, UR10, 0x1 ;  /* 0x0000000a002b7c11 */ /* 0x002fc8000f8208ff */
[----:B------:R-:W-:Y:S02]  /*1120*/  LEA.HI.X R13, R0, UR11, R7, 0x1, P1 ;  /* 0x0000000b000d7c11 */ /* 0x000fe400088f0c07 */
[----:B------:R-:W-:-:S05]  /*1130*/  LEA R6, P1, R38, R43, 0x2 ;  /* 0x0000002b26067211 */ /* 0x000fca00078210ff */
[----:B------:R-:W-:-:S05]  /*1140*/  IMAD.X R7, R30, 0x1, R13, P1 ;  /* 0x000000011e077824 */ /* 0x000fca00008e060d */
[----:B------:R-:W2:Y:S04]  /*1150*/  LDG.E R20, desc[UR8][R6.64] ;  /* 0x0000000806147981 */ /* 0x000ea8000c1e1900 */
[----:B------:R-:W2:Y:S04]  /*1160*/  LDG.E R21, desc[UR8][R6.64+0x100] ;  /* 0x0001000806157981 */ /* 0x000ea8000c1e1900 */
[----:B------:R-:W2:Y:S04]  /*1170*/  LDG.E R22, desc[UR8][R6.64+0x10] ;  /* 0x0000100806167981 */ /* 0x000ea8000c1e1900 */
[----:B------:R1:W2:Y:S01]  /*1180*/  LDG.E R23, desc[UR8][R6.64+0x110] ;  /* 0x0001100806177981 */ /* 0x0002a2000c1e1900 */
[----:B------:R-:W-:Y:S01]  /*1190*/  IMAD.MOV.U32 R33, RZ, RZ, RZ ;  /* 0x000000ffff217224 */ /* 0x000fe200078e00ff */
[----:B------:R-:W3:Y:S02]  /*11a0*/  S2R R0, SR_LANEID ;  /* 0x0000000000007919 */ /* 0x000ee40000000000 */
[----:B---3--:R-:W-:-:S02]  /*11b0*/  LOP3.LUT R32, R0, 0x3, RZ, 0xc0, !PT ;  /* 0x0000000300207812 */ /* 0x008fc400078ec0ff */
[----:B------:R-:W-:-:S05]  /*11c0*/  SHF.R.U32.HI R15, RZ, 0x2, R0 ;  /* 0x00000002ff0f7819 */ /* 0x000fca0000011600 */
[----:B------:R-:W-:-:S03]  /*11d0*/  IMAD.WIDE.U32 R32, R15, 0x8, R32 ;  /* 0x000000080f207825 */ /* 0x000fc600078e0020 */
[----:B------:R-:W-:-:S04]  /*11e0*/  LEA R42, P1, R32, R43, 0x2 ;  /* 0x0000002b202a7211 */ /* 0x000fc800078210ff */
[----:B------:R-:W-:-:S05]  /*11f0*/  LEA.HI.X R43, R32, R13, R33, 0x2, P1 ;  /* 0x0000000d202b7211 */ /* 0x000fca00008f1421 */
[----:B------:R-:W3:Y:S04]  /*1200*/  LDG.E R16, desc[UR8][R42.64+0x200] ;  /* 0x000200082a107981 */ /* 0x000ee8000c1e1900 */
[----:B------:R-:W3:Y:S04]  /*1210*/  LDG.E R17, desc[UR8][R42.64+0x300] ;  /* 0x000300082a117981 */ /* 0x000ee8000c1e1900 */
[----:B------:R-:W3:Y:S04]  /*1220*/  LDG.E R18, desc[UR8][R42.64+0x210] ;  /* 0x000210082a127981 */ /* 0x000ee8000c1e1900 */
[----:B------:R-:W3:Y:S04]  /*1230*/  LDG.E R19, desc[UR8][R42.64+0x310] ;  /* 0x000310082a137981 */ /* 0x000ee8000c1e1900 */
[----:B0-----:R-:W4:Y:S04]  /*1240*/  LDG.E R12, desc[UR8][R42.64+0x400] ;  /* 0x000400082a0c7981 */ /* 0x001f28000c1e1900 */
[----:B------:R-:W4:Y:S04]  /*1250*/  LDG.E R13, desc[UR8][R42.64+0x500] ;  /* 0x000500082a0d7981 */ /* 0x000f28000c1e1900 */
[----:B------:R-:W4:Y:S04]  /*1260*/  LDG.E R14, desc[UR8][R42.64+0x410] ;  /* 0x000410082a0e7981 */ /* 0x000f28000c1e1900 */
[----:B------:R-:W4:Y:S01]  /*1270*/  LDG.E R15, desc[UR8][R42.64+0x510] ;  /* 0x000510082a0f7981 */ /* 0x000f22000c1e1900 */
[----:B-1----:R-:W-:Y:S01]  /*1280*/  MOV R7, 0x400 ;  /* 0x0000040000077802 */ /* 0x002fe20000000f00 */
[----:B------:R-:W0:Y:S01]  /*1290*/  S2R R6, SR_CgaCtaId ;  /* 0x0000000000067919 */ /* 0x000e220000008800 */
[C---:B--2---:R-:W-:Y:S08]  /*12a0*/  HMMA.16816.F16 R24, R20.reuse, R8, RZ ;  /* 0x000000081418723c */ /* 0x044ff000000008ff */
[----:B------:R-:W-:Y:S11]  /*12b0*/  HMMA.16816.F16 R28, R20, R10, RZ ;  /* 0x0000000a141c723c */ /* 0x000ff600000008ff */
[----:B------:R-:W1:Y:S04]  /*12c0*/  MOVM.16.MT88 R33, R24 ;  /* 0x000000001821723a */ /* 0x000e680000000000 */
[----:B------:R-:W2:Y:S04]  /*12d0*/  MOVM.16.MT88 R35, R25 ;  /* 0x000000001923723a */ /* 0x000ea80000000000 */
[----:B------:R-:W5:Y:S04]  /*12e0*/  MOVM.16.MT88 R37, R28 ;  /* 0x000000001c25723a */ /* 0x000f680000000000 */
[----:B------:R-:W0:Y:S04]  /*12f0*/  MOVM.16.MT88 R41, R29 ;  /* 0x000000001d29723a */ /* 0x000e280000000000 */
[----:B-1----:R1:W-:Y:S04]  /*1300*/  STS [R34], R33 ;  /* 0x0000002122007388 */ /* 0x0023e80000000800 */
[----:B--2---:R-:W-:Y:S04]  /*1310*/  STS [R34+0x10], R35 ;  /* 0x0000102322007388 */ /* 0x004fe80000000800 */
[----:B-----5:R2:W-:Y:S01]  /*1320*/  STS [R34+0x100], R37 ;  /* 0x0001002522007388 */ /* 0x0205e20000000800 */
[----:B-1----:R-:W-:-:S03]  /*1330*/  SHF.R.U32.HI R33, RZ, 0x3, R0 ;  /* 0x00000003ff217819 */ /* 0x002fc60000011600 */
[----:B0-----:R0:W-:Y:S04]  /*1340*/  STS [R34+0x110], R41 ;  /* 0x0001102922007388 */ /* 0x0011e80000000800 */
[----:B------:R-:W1:Y:S01]  /*1350*/  LDSM.16.M88.4 R20, [R40] ;  /* 0x000000002814783b */ /* 0x000e620000000200 */
[----:B--2---:R-:W-:-:S05]  /*1360*/  SHF.R.U32.HI R37, RZ, 0x4, R0 ;  /* 0x00000004ff257819 */ /* 0x004fca0000011600 */
[----:B------:R-:W-:Y:S01]  /*1370*/  IMAD.SHL.U32 R35, R37, 0x8, RZ ;  /* 0x0000000825237824 */ /* 0x000fe200078e00ff */
[C---:B---3--:R-:W-:Y:S08]  /*1380*/  HMMA.16816.F16 R26, R16.reuse, R8, RZ ;  /* 0x00000008101a723c */ /* 0x048ff000000008ff */
[----:B------:R-:W-:Y:S01]  /*1390*/  HMMA.16816.F16 R16, R16, R10, RZ ;  /* 0x0000000a1010723c */ /* 0x000fe200000008ff */
[----:B------:R-:W-:-:S05]  /*13a0*/  VIADD R19, R7, 0x200 ;  /* 0x0000020007137836 */ /* 0x000fca0000000000 */
[----:B------:R-:W-:Y:S01]  /*13b0*/  LEA R18, R6, R19, 0x18 ;  /* 0x0000001306127211 */ /* 0x000fe200078ec0ff */
[----:B------:R-:W-:-:S04]  /*13c0*/  IMAD.SHL.U32 R19, R33, 0x8, RZ ;  /* 0x0000000821137824 */ /* 0x000fc800078e00ff */
[----:B------:R-:W-:Y:S01]  /*13d0*/  MOVM.16.MT88 R29, R27 ;  /* 0x000000001b1d723a */ /* 0x000fe20000000000 */
[----:B0-----:R-:W-:Y:S01]  /*13e0*/  IMAD.U32 R34, R32, 0x4, R18 ;  /* 0x0000000420227824 */ /* 0x001fe200078e0012 */
[----:B------:R-:W-:-:S06]  /*13f0*/  LOP3.LUT R32, R0, 0x7, RZ, 0xc0, !PT ;  /* 0x0000000700207812 */ /* 0x000fcc00078ec0ff */
[----:B------:R-:W-:Y:S01]  /*1400*/  MOVM.16.MT88 R41, R16 ;  /* 0x000000001029723a */ /* 0x000fe20000000000 */
[----:B-1----:R-:W-:Y:S03]  /*1410*/  HMMA.16816.F16 R24, R20, R8, RZ ;  /* 0x000000081418723c */ /* 0x002fe600000008ff */
[----:B------:R-:W-:Y:S01]  /*1420*/  MOVM.16.MT88 R45, R17 ;  /* 0x00000000112d723a */ /* 0x000fe20000000000 */
[----:B------:R-:W-:-:S05]  /*1430*/  LOP3.LUT R20, R19, 0x8, R32, 0xe2, !PT ;  /* 0x0000000813147812 */ /* 0x000fca00078ee220 */
[----:B------:R-:W-:Y:S01]  /*1440*/  IMAD R35, R20, 0x10, R35 ;  /* 0x0000001014237824 */ /* 0x000fe200078e0223 */
[----:B----4-:R-:W-:Y:S03]  /*1450*/  HMMA.16816.F16 R22, R12, R8, RZ ;  /* 0x000000080c16723c */ /* 0x010fe600000008ff */
[----:B------:R-:W-:-:S06]  /*1460*/  IMAD.U32 R40, R35, 0x2, R18 ;  /* 0x0000000223287824 */ /* 0x000fcc00078e0012 */
[----:B------:R0:W1:Y:S04]  /*1470*/  MOVM.16.MT88 R25, R26 ;  /* 0x000000001a19723a */ /* 0x0000680000000000 */
[----:B------:R-:W-:Y:S01]  /*1480*/  @!P0 STS.U16 [R31+-0x8], R24 ;  /* 0xfffff8181f008388 */ /* 0x000fe20000000400 */
[----:B0-----:R-:W-:Y:S03]  /*1490*/  HMMA.16816.F16 R26, R12, R10, RZ ;  /* 0x0000000a0c1a723c */ /* 0x001fe600000008ff */
[----:B------:R-:W2:Y:S04]  /*14a0*/  LDG.E R12, desc[UR8][R42.64+0x600] ;  /* 0x000600082a0c7981 */ /* 0x000ea8000c1e1900 */
[----:B------:R-:W2:Y:S04]  /*14b0*/  LDG.E R13, desc[UR8][R42.64+0x700] ;  /* 0x000700082a0d7981 */ /* 0x000ea8000c1e1900 */
[----:B------:R-:W2:Y:S04]  /*14c0*/  LDG.E R14, desc[UR8][R42.64+0x610] ;  /* 0x000610082a0e7981 */ /* 0x000ea8000c1e1900 */
[----:B------:R-:W2:Y:S04]  /*14d0*/  LDG.E R15, desc[UR8][R42.64+0x710] ;  /* 0x000710082a0f7981 */ /* 0x000ea8000c1e1900 */
[----:B-1----:R-:W-:Y:S04]  /*14e0*/  STS [R34], R25 ;  /* 0x0000001922007388 */ /* 0x002fe80000000800 */
[----:B------:R-:W-:Y:S04]  /*14f0*/  STS [R34+0x10], R29 ;  /* 0x0000101d22007388 */ /* 0x000fe80000000800 */
[----:B------:R-:W-:Y:S04]  /*1500*/  STS [R34+0x100], R41 ;  /* 0x0001002922007388 */ /* 0x000fe80000000800 */
[----:B------:R-:W-:Y:S04]  /*1510*/  STS [R34+0x110], R45 ;  /* 0x0001102d22007388 */ /* 0x000fe80000000800 */
[----:B------:R-:W0:Y:S04]  /*1520*/  LDSM.16.M88.4 R16, [R40] ;  /* 0x000000002810783b */ /* 0x000e280000000200 */
[----:B------:R-:W-:Y:S01]  /*1530*/  MOVM.16.MT88 R41, R23 ;  /* 0x000000001729723a */ /* 0x000fe20000000000 */
[----:B0-----:R-:W-:-:S15]  /*1540*/  HMMA.16816.F16 R20, R16, R8, RZ ;  /* 0x000000081014723c */ /* 0x001fde00000008ff */
[----:B------:R-:W-:-:S04]  /*1550*/  NOP ;  /* 0x0000000000007918 */ /* 0x000fc80000000000 */
[----:B------:R2:W0:Y:S04]  /*1560*/  MOVM.16.MT88 R21, R22 ;  /* 0x000000001615723a */ /* 0x0004280000000000 */
[----:B------:R-:W1:Y:S01]  /*1570*/  MOVM.16.MT88 R45, R26 ;  /* 0x000000001a2d723a */ /* 0x000e620000000000 */
[C---:B--2---:R-:W-:Y:S08]  /*1580*/  HMMA.16816.F16 R22, R12.reuse, R8, RZ ;  /* 0x000000080c16723c */ /* 0x044ff000000008ff */
[----:B------:R-:W-:Y:S01]  /*1590*/  HMMA.16816.F16 R28, R12, R10, RZ ;  /* 0x0000000a0c1c723c */ /* 0x000fe200000008ff */
[----:B------:R-:W2:Y:S04]  /*15a0*/  LDG.E R12, desc[UR8][R42.64+0x800] ;  /* 0x000800082a0c7981 */ /* 0x000ea8000c1e1900 */
[----:B------:R-:W2:Y:S04]  /*15b0*/  LDG.E R13, desc[UR8][R42.64+0x900] ;  /* 0x000900082a0d7981 */ /* 0x000ea8000c1e1900 */
[----:B------:R-:W2:Y:S04]  /*15c0*/  LDG.E R14, desc[UR8][R42.64+0x810] ;  /* 0x000810082a0e7981 */ /* 0x000ea8000c1e1900 */
[----:B------:R-:W2:Y:S04]  /*15d0*/  LDG.E R15, desc[UR8][R42.64+0x910] ;  /* 0x000910082a0f7981 */ /* 0x000ea8000c1e1900 */
[----:B------:R-:W3:Y:S01]  /*15e0*/  MOVM.16.MT88 R27, R27 ;  /* 0x000000001b1b723a */ /* 0x000ee20000000000 */
[----:B------:R-:W-:-:S13]  /*15f0*/  ISETP.NE.AND P0, PT, R2, RZ, PT ;  /* 0x000000ff0200720c */ /* 0x000fda0003f05270 */
[----:B------:R-:W-:Y:S04]  /*1600*/  @!P0 STS.U16 [R31+-0x6], R20 ;  /* 0xfffffa141f008388 */ /* 0x000fe80000000400 */
[----:B0-----:R-:W-:Y:S04]  /*1610*/  STS [R34], R21 ;  /* 0x0000001522007388 */ /* 0x001fe80000000800 */
[----:B------:R-:W-:Y:S04]  /*1620*/  STS [R34+0x10], R41 ;  /* 0x0000102922007388 */ /* 0x000fe80000000800 */
[----:B-1----:R-:W-:Y:S04]  /*1630*/  STS [R34+0x100], R45 ;  /* 0x0001002d22007388 */ /* 0x002fe80000000800 */
[----:B---3--:R-:W-:Y:S04]  /*1640*/  STS [R34+0x110], R27 ;  /* 0x0001101b22007388 */ /* 0x008fe80000000800 */
[----:B------:R-:W0:Y:S04]  /*1650*/  LDSM.16.M88.4 R16, [R40] ;  /* 0x000000002810783b */ /* 0x000e280000000200 */
[----:B------:R-:W-:Y:S01]  /*1660*/  MOVM.16.MT88 R41, R23 ;  /* 0x000000001729723a */ /* 0x000fe20000000000 */
[----:B0-----:R-:W-:-:S15]  /*1670*/  HMMA.16816.F16 R24, R16, R8, RZ ;  /* 0x000000081018723c */ /* 0x001fde00000008ff */
[----:B------:R-:W-:-:S04]  /*1680*/  NOP ;  /* 0x0000000000007918 */ /* 0x000fc80000000000 */
[----:B------:R0:W1:Y:S04]  /*1690*/  MOVM.16.MT88 R25, R22 ;  /* 0x000000001619723a */ /* 0x0000680000000000 */
[----:B------:R-:W3:Y:S04]  /*16a0*/  MOVM.16.MT88 R45, R28 ;  /* 0x000000001c2d723a */ /* 0x000ee80000000000 */
[----:B------:R-:W4:Y:S01]  /*16b0*/  MOVM.16.MT88 R29, R29 ;  /* 0x000000001d1d723a */ /* 0x000f220000000000 */
[C---:B--2---:R-:W-:Y:S08]  /*16c0*/  HMMA.16816.F16 R26, R12.reuse, R8, RZ ;  /* 0x000000080c1a723c */ /* 0x044ff000000008ff */
[----:B0-----:R-:W-:Y:S01]  /*16d0*/  HMMA.16816.F16 R22, R12, R10, RZ ;  /* 0x0000000a0c16723c */ /* 0x001fe200000008ff */
[----:B------:R-:W2:Y:S04]  /*16e0*/  LDG.E R12, desc[UR8][R42.64+0xa00] ;  /* 0x000a00082a0c7981 */ /* 0x000ea8000c1e1900 */
[----:B------:R-:W2:Y:S04]  /*16f0*/  LDG.E R13, desc[UR8][R42.64+0xb00] ;  /* 0x000b00082a0d7981 */ /* 0x000ea8000c1e1900 */
[----:B------:R-:W2:Y:S04]  /*1700*/  LDG.E R14, desc[UR8][R42.64+0xa10] ;  /* 0x000a10082a0e7981 */ /* 0x000ea8000c1e1900 */
[----:B------:R-:W2:Y:S04]  /*1710*/  LDG.E R15, desc[UR8][R42.64+0xb10] ;  /* 0x000b10082a0f7981 */ /* 0x000ea8000c1e1900 */
[----:B------:R-:W-:Y:S04]  /*1720*/  @!P0 STS.U16 [R31+-0x4], R24 ;  /* 0xfffffc181f008388 */ /* 0x000fe80000000400 */
[----:B-1----:R-:W-:Y:S04]  /*1730*/  STS [R34], R25 ;  /* 0x0000001922007388 */ /* 0x002fe80000000800 */
[----:B------:R-:W-:Y:S04]  /*1740*/  STS [R34+0x10], R41 ;  /* 0x0000102922007388 */ /* 0x000fe80000000800 */
[----:B---3--:R-:W-:Y:S04]  /*1750*/  STS [R34+0x100], R45 ;  /* 0x0001002d22007388 */ /* 0x008fe80000000800 */
[----:B----4-:R-:W-:Y:S04]  /*1760*/  STS [R34+0x110], R29 ;  /* 0x0001101d22007388 */ /* 0x010fe80000000800 */
[----:B------:R-:W0:Y:S04]  /*1770*/  LDSM.16.M88.4 R16, [R40] ;  /* 0x000000002810783b */ /* 0x000e280000000200 */
[----:B------:R-:W1:Y:S04]  /*1780*/  MOVM.16.MT88 R44, R27 ;  /* 0x000000001b2c723a */ /* 0x000e680000000000 */
[----:B------:R-:W-:Y:S01]  /*1790*/  MOVM.16.MT88 R23, R23 ;  /* 0x000000001717723a */ /* 0x000fe20000000000 */
[----:B0-----:R-:W-:Y:S03]  /*17a0*/  HMMA.16816.F16 R20, R16, R8, RZ ;  /* 0x000000081014723c */ /* 0x001fe600000008ff */
[----:B------:R-:W0:-:S15]  /*17b0*/  MOVM.16.MT88 R17, R22 ;  /* 0x000000001611723a */ /* 0x000e1e0000000000 */
[----:B------:R-:W-:-:S01]  /*17c0*/  NOP ;  /* 0x0000000000007918 */ /* 0x000fc20000000000 */
[----:B------:R-:W3:Y:S04]  /*17d0*/  MOVM.16.MT88 R21, R26 ;  /* 0x000000001a15723a */ /* 0x000ee80000000000 */
[----:B------:R-:W-:Y:S04]  /*17e0*/  @!P0 STS.U16 [R31+-0x2], R20 ;  /* 0xfffffe141f008388 */ /* 0x000fe80000000400 */
[----:B-1----:R-:W-:Y:S04]  /*17f0*/  STS [R34+0x10], R44 ;  /* 0x0000102c22007388 */ /* 0x002fe80000000800 */
[----:B0-----:R-:W-:Y:S04]  /*1800*/  STS [R34+0x100], R17 ;  /* 0x0001001122007388 */ /* 0x001fe80000000800 */
[----:B------:R-:W-:Y:S04]  /*1810*/  STS [R34+0x110], R23 ;  /* 0x0001101722007388 */ /* 0x000fe80000000800 */
[----:B---3--:R-:W-:Y:S04]  /*1820*/  STS [R34], R21 ;  /* 0x0000001522007388 */ /* 0x008fe80000000800 */
[----:B------:R-:W0:Y:S02]  /*1830*/  LDSM.16.M88.4 R16, [R40] ;  /* 0x000000002810783b */ /* 0x000e240000000200 */
[----:B0-----:R-:W-:-:S15]  /*1840*/  HMMA.16816.F16 R22, R16, R8, RZ ;  /* 0x000000081016723c */ /* 0x001fde00000008ff */
[----:B------:R-:W-:-:S04]  /*1850*/  NOP ;  /* 0x0000000000007918 */ /* 0x000fc80000000000 */
[----:B------:R-:W-:Y:S01]  /*1860*/  @!P0 STS.U16 [R31], R22 ;  /* 0x000000161f008388 */ /* 0x000fe20000000400 */
[C---:B--2---:R-:W-:Y:S08]  /*1870*/  HMMA.16816.F16 R24, R12.reuse, R8, RZ ;  /* 0x000000080c18723c */ /* 0x044ff000000008ff */
[----:B------:R-:W-:Y:S01]  /*1880*/  HMMA.16816.F16 R28, R12, R10, RZ ;  /* 0x0000000a0c1c723c */ /* 0x000fe200000008ff */
[----:B------:R-:W2:Y:S04]  /*1890*/  LDG.E R12, desc[UR8][R42.64+0xc00] ;  /* 0x000c00082a0c7981 */ /* 0x000ea8000c1e1900 */
[----:B------:R-:W2:Y:S04]  /*18a0*/  LDG.E R13, desc[UR8][R42.64+0xd00] ;  /* 0x000d00082a0d7981 */ /* 0x000ea8000c1e1900 */
[----:B------:R-:W2:Y:S04]  /*18b0*/  LDG.E R14, desc[UR8][R42.64+0xc10] ;  /* 0x000c10082a0e7981 */ /* 0x000ea8000c1e1900 */
[----:B------:R-:W0:Y:S04]  /*18c0*/  MOVM.16.MT88 R27, R24 ;  /* 0x00000000181b723a */ /* 0x000e280000000000 */
[----:B------:R-:W1:Y:S04]  /*18d0*/  MOVM.16.MT88 R41, R25 ;  /* 0x000000001929723a */ /* 0x000e680000000000 */
[----:B------:R-:W3:Y:S04]  /*18e0*/  MOVM.16.MT88 R45, R28 ;  /* 0x000000001c2d723a */ /* 0x000ee80000000000 */
[----:B------:R-:W4:Y:S04]  /*18f0*/  MOVM.16.MT88 R29, R29 ;  /* 0x000000001d1d723a */ /* 0x000f280000000000 */
[----:B------:R-:W2:Y:S04]  /*1900*/  LDG.E R15, desc[UR8][R42.64+0xd10] ;  /* 0x000d10082a0f7981 */ /* 0x000ea8000c1e1900 */
[----:B0-----:R-:W-:Y:S04]  /*1910*/  STS [R34], R27 ;  /* 0x0000001b22007388 */ /* 0x001fe80000000800 */
[----:B-1----:R-:W-:Y:S04]  /*1920*/  STS [R34+0x10], R41 ;  /* 0x0000102922007388 */ /* 0x002fe80000000800 */
[----:B---3--:R-:W-:Y:S04]  /*1930*/  STS [R34+0x100], R45 ;  /* 0x0001002d22007388 */ /* 0x008fe80000000800 */
[----:B----4-:R-:W-:Y:S04]  /*1940*/  STS [R34+0x110], R29 ;  /* 0x0001101d22007388 */ /* 0x010fe80000000800 */
[----:B------:R-:W0:Y:S02]  /*1950*/  LDSM.16.M88.4 R16, [R40] ;  /* 0x000000002810783b */ /* 0x000e240000000200 */
[----:B0-----:R-:W-:Y:S02]  /*1960*/  HMMA.16816.F16 R20, R16, R8, RZ ;  /* 0x000000081014723c */ /* 0x001fe400000008ff */
[----:B------:R-:W3:Y:S04]  /*1970*/  LDG.E R16, desc[UR8][R42.64+0xe00] ;  /* 0x000e00082a107981 */ /* 0x000ee8000c1e1900 */
[----:B------:R-:W3:Y:S04]  /*1980*/  LDG.E R17, desc[UR8][R42.64+0xf00] ;  /* 0x000f00082a117981 */ /* 0x000ee8000c1e1900 */
[----:B------:R-:W3:Y:S04]  /*1990*/  LDG.E R18, desc[UR8][R42.64+0xe10] ;  /* 0x000e10082a127981 */ /* 0x000ee8000c1e1900 */
[----:B------:R-:W3:Y:S05]  /*19a0*/  LDG.E R19, desc[UR8][R42.64+0xf10] ;  /* 0x000f10082a137981 */ /* 0x000eea000c1e1900 */
[----:B------:R-:W-:Y:S01]  /*19b0*/  @!P0 STS.U16 [R31+0x2], R20 ;  /* 0x000002141f008388 */ /* 0x000fe20000000400 */
[----:B------:R-:W-:-:S04]  /*19c0*/  UIADD3 UR5, UPT, UPT, UR5, 0x8, URZ ;  /* 0x0000000805057890 */ /* 0x000fc8000fffe0ff */
[----:B------:R-:W-:Y:S02]  /*19d0*/  UISETP.NE.AND UP0, UPT, UR5, URZ, UPT ;  /* 0x000000ff0500728c */ /* 0x000fe4000bf05270 */
[----:B------:R-:W-:Y:S01]  /*19e0*/  UIADD3 UR4, UPT, UPT, UR4, 0x800, URZ ;  /* 0x0000080004047890 */ /* 0x000fe2000fffe0ff */
[C---:B--2---:R-:W-:Y:S08]  /*19f0*/  HMMA.16816.F16 R22, R12.reuse, R8, RZ ;  /* 0x000000080c16723c */ /* 0x044ff000000008ff */
[----:B------:R-:W-:Y:S11]  /*1a00*/  HMMA.16816.F16 R24, R12, R10, RZ ;  /* 0x0000000a0c18723c */ /* 0x000ff600000008ff */
[----:B------:R-:W0:Y:S04]  /*1a10*/  MOVM.16.MT88 R41, R22 ;  /* 0x000000001629723a */ /* 0x000e280000000000 */
[----:B------:R-:W1:Y:S04]  /*1a20*/  MOVM.16.MT88 R45, R23 ;  /* 0x00000000172d723a */ /* 0x000e680000000000 */
[----:B------:R-:W2:Y:S04]  /*1a30*/  MOVM.16.MT88 R29, R24 ;  /* 0x00000000181d723a */ /* 0x000ea80000000000 */
[----:B------:R-:W4:Y:S04]  /*1a40*/  MOVM.16.MT88 R25, R25 ;  /* 0x000000001919723a */ /* 0x000f280000000000 */
[----:B0-----:R-:W-:Y:S04]  /*1a50*/  STS [R34], R41 ;  /* 0x0000002922007388 */ /* 0x001fe80000000800 */
[----:B-1----:R-:W-:Y:S04]  /*1a60*/  STS [R34+0x10], R45 ;  /* 0x0000102d22007388 */ /* 0x002fe80000000800 */
[----:B--2---:R-:W-:Y:S04]  /*1a70*/  STS [R34+0x100], R29 ;  /* 0x0001001d22007388 */ /* 0x004fe80000000800 */
[----:B----4-:R-:W-:Y:S04]  /*1a80*/  STS [R34+0x110], R25 ;  /* 0x0001101922007388 */ /* 0x010fe80000000800 */
[----:B------:R-:W0:Y:S01]  /*1a90*/  LDSM.16.M88.4 R12, [R40] ;  /* 0x00000000280c783b */ /* 0x000e220000000200 */
[C---:B---3--:R-:W-:Y:S08]  /*1aa0*/  HMMA.16816.F16 R26, R16.reuse, R8, RZ ;  /* 0x00000008101a723c */ /* 0x048ff000000008ff */
[----:B------:R-:W-:Y:S11]  /*1ab0*/  HMMA.16816.F16 R16, R16, R10, RZ ;  /* 0x0000000a1010723c */ /* 0x000ff600000008ff */
[----:B------:R-:W1:Y:S04]  /*1ac0*/  MOVM.16.MT88 R21, R26 ;  /* 0x000000001a15723a */ /* 0x000e680000000000 */
[----:B------:R-:W2:Y:S04]  /*1ad0*/  MOVM.16.MT88 R27, R27 ;  /* 0x000000001b1b723a */ /* 0x000ea80000000000 */
[----:B------:R-:W3:Y:S04]  /*1ae0*/  MOVM.16.MT88 R23, R16 ;  /* 0x000000001017723a */ /* 0x000ee80000000000 */
[----:B------:R-:W4:Y:S01]  /*1af0*/  MOVM.16.MT88 R17, R17 ;  /* 0x000000001111723a */ /* 0x000f220000000000 */
[----:B0-----:R-:W-:-:S15]  /*1b00*/  HMMA.16816.F16 R18, R12, R8, RZ ;  /* 0x000000080c12723c */ /* 0x001fde00000008ff */
[----:B------:R-:W-:-:S04]  /*1b10*/  NOP ;  /* 0x0000000000007918 */ /* 0x000fc80000000000 */
[----:B------:R-:W-:Y:S04]  /*1b20*/  @!P0 STS.U16 [R31+0x4], R18 ;  /* 0x000004121f008388 */ /* 0x000fe80000000400 */
[----:B-1----:R-:W-:Y:S04]  /*1b30*/  STS [R34], R21 ;  /* 0x0000001522007388 */ /* 0x002fe80000000800 */
[----:B--2---:R-:W-:Y:S04]  /*1b40*/  STS [R34+0x10], R27 ;  /* 0x0000101b22007388 */ /* 0x004fe80000000800 */
[----:B---3--:R-:W-:Y:S04]  /*1b50*/  STS [R34+0x100], R23 ;  /* 0x0001001722007388 */ /* 0x008fe80000000800 */
[----:B----4-:R-:W-:Y:S04]  /*1b60*/  STS [R34+0x110], R17 ;  /* 0x0001101122007388 */ /* 0x010fe80000000800 */
[----:B------:R-:W0:Y:S02]  /*1b70*/  LDSM.16.M88.4 R12, [R40] ;  /* 0x00000000280c783b */ /* 0x000e240000000200 */
[----:B0-----:R-:W-:-:S15]  /*1b80*/  HMMA.16816.F16 R12, R12, R8, RZ ;  /* 0x000000080c0c723c */ /* 0x001fde00000008ff */
[----:B------:R-:W-:-:S04]  /*1b90*/  NOP ;  /* 0x0000000000007918 */ /* 0x000fc80000000000 */
[----:B------:R0:W-:Y:S02]  /*1ba0*/  @!P0 STS.U16 [R31+0x6], R12 ;  /* 0x0000060c1f008388 */ /* 0x0001e40000000400 */
[----:B0-----:R-:W-:Y:S01]  /*1bb0*/  VIADD R31, R31, 0x10 ;  /* 0x000000101f1f7836 */ /* 0x001fe20000000000 */
[----:B------:R-:W-:Y:S06]  /*1bc0*/  BRA.U UP0, `(.L_x_2) ;  /* 0xfffffff500487547 */ /* 0x000fec000b83ffff */
.L_x_1:
[----:B------:R-:W-:-:S09]  /*1bd0*/  UISETP.NE.AND UP0, UPT, UR6, URZ, UPT ;  /* 0x000000ff0600728c */ /* 0x000fd2000bf05270 */
[----:B------:R-:W-:Y:S05]  /*1be0*/  BRA.U !UP0, `(.L_x_0) ;  /* 0x0000000d08c07547 */ /* 0x000fea000b800000 */
[----:B------:R-:W1:Y:S01]  /*1bf0*/  LDCU UR4, c[0x0][0x390] ;  /* 0x00007200ff0477ac */ /* 0x000e620008000800 */
[----:B------:R-:W-:Y:S02]  /*1c00*/  UISETP.GE.U32.AND UP0, UPT, UR6, 0x4, UPT ;  /* 0x000000040600788c */ /* 0x000fe4000bf06070 */
[----:B-1----:R-:W-:-:S04]  /*1c10*/  ULOP3.LUT UR5, UR4, 0x3, URZ, 0xc0, !UPT ;  /* 0x0000000304057892 */ /* 0x002fc8000f8ec0ff */
[----:B------:R-:W-:-:S03]  /*1c20*/  UISETP.NE.AND UP1, UPT, UR5, URZ, UPT ;  /* 0x000000ff0500728c */ /* 0x000fc6000bf25270 */
[----:B------:R-:W-:Y:S08]  /*1c30*/  BRA.U !UP0, `(.L_x_3) ;  /* 0x0000000508f47547 */ /* 0x000ff0000b800000 */
[----:B------:R-:W1:Y:S01]  /*1c40*/  LDCU.64 UR6, c[0x0][0x380] ;  /* 0x00007000ff0677ac */ /* 0x000e620008000a00 */
[----:B------:R-:W-:Y:S01]  /*1c50*/  IMAD.SHL.U32 R34, R36, 0x100, RZ ;  /* 0x0000010024227824 */ /* 0x000fe200078e00ff */
[----:B------:R-:W-:Y:S01]  /*1c60*/  LOP3.LUT R42, R0, 0x3, RZ, 0xc0, !PT ;  /* 0x00000003002a7812 */ /* 0x000fe200078ec0ff */
[----:B------:R-:W-:Y:S01]  /*1c70*/  IMAD.MOV.U32 R43, RZ, RZ, RZ ;  /* 0x000000ffff2b7224 */ /* 0x000fe200078e00ff */
[----:B------:R-:W-:Y:S02]  /*1c80*/  SHF.R.U32.HI R13, RZ, 0x2, R0 ;  /* 0x00000002ff0d7819 */ /* 0x000fe40000011600 */
[----:B------:R-:W-:-:S03]  /*1c90*/  IADD3 R15, P0, PT, R3, R34, RZ ;  /* 0x00000022030f7210 */ /* 0x000fc60007f1e0ff */
[----:B------:R-:W-:-:S04]  /*1ca0*/  IMAD.WIDE.U32 R42, R13, 0x8, R42 ;  /* 0x000000080d2a7825 */ /* 0x000fc800078e002a */
[----:B0-----:R-:W-:Y:S01]  /*1cb0*/  IMAD.X R12, RZ, RZ, R4, P0 ;  /* 0x000000ffff0c7224 */ /* 0x001fe200000e0604 */
[----:B-1----:R-:W-:-:S04]  /*1cc0*/  LEA R13, P0, R15, UR6, 0x1 ;  /* 0x000000060f0d7c11 */ /* 0x002fc8000f8008ff */
[----:B------:R-:W-:Y:S02]  /*1cd0*/  LEA.HI.X R15, R15, UR7, R12, 0x1, P0 ;  /* 0x000000070f0f7c11 */ /* 0x000fe400080f0c0c */
[----:B------:R-:W-:-:S04]  /*1ce0*/  LEA R12, P0, R42, R13, 0x2 ;  /* 0x0000000d2a0c7211 */ /* 0x000fc800078010ff */
[----:B------:R-:W-:-:S05]  /*1cf0*/  LEA.HI.X R13, R42, R15, R43, 0x2, P0 ;  /* 0x0000000f2a0d7211 */ /* 0x000fca00000f142b */
[----:B------:R-:W2:Y:S04]  /*1d00*/  LDG.E R16, desc[UR8][R12.64] ;  /* 0x000000080c107981 */ /* 0x000ea8000c1e1900 */
[----:B------:R-:W2:Y:S04]  /*1d10*/  LDG.E R17, desc[UR8][R12.64+0x100] ;  /* 0x000100080c117981 */ /* 0x000ea8000c1e1900 */
[----:B------:R-:W2:Y:S04]  /*1d20*/  LDG.E R18, desc[UR8][R12.64+0x10] ;  /* 0x000010080c127981 */ /* 0x000ea8000c1e1900 */
[----:B------:R0:W2:Y:S01]  /*1d30*/  LDG.E R19, desc[UR8][R12.64+0x110] ;  /* 0x000110080c137981 */ /* 0x0000a2000c1e1900 */
[----:B------:R-:W-:-:S05]  /*1d40*/  VIADD R14, R34, 0x100 ;  /* 0x00000100220e7836 */ /* 0x000fca0000000000 */
[----:B------:R-:W-:-:S05]  /*1d50*/  IADD3 R14, P0, PT, R3, R14, RZ ;  /* 0x0000000e030e7210 */ /* 0x000fca0007f1e0ff */
[----:B------:R-:W-:Y:S01]  /*1d60*/  IMAD.X R15, RZ, RZ, R4, P0 ;  /* 0x000000ffff0f7224 */ /* 0x000fe200000e0604 */
[----:B------:R-:W-:-:S04]  /*1d70*/  LEA R25, P0, R14, UR6, 0x1 ;  /* 0x000000060e197c11 */ /* 0x000fc8000f8008ff */
[----:B------:R-:W-:Y:S02]  /*1d80*/  LEA.HI.X R15, R14, UR7, R15, 0x1, P0 ;  /* 0x000000070e0f7c11 */ /* 0x000fe400080f0c0f */
[----:B------:R-:W-:-:S04]  /*1d90*/  LEA R24, P0, R42, R25, 0x2 ;  /* 0x000000192a187211 */ /* 0x000fc800078010ff */
[----:B------:R-:W-:-:S05]  /*1da0*/  LEA.HI.X R25, R42, R15, R43, 0x2, P0 ;  /* 0x0000000f2a197211 */ /* 0x000fca00000f142b */
[----:B------:R-:W3:Y:S04]  /*1db0*/  LDG.E R20, desc[UR8][R24.64] ;  /* 0x0000000818147981 */ /* 0x000ee8000c1e1900 */
[----:B------:R-:W3:Y:S04]  /*1dc0*/  LDG.E R21, desc[UR8][R24.64+0x100] ;  /* 0x0001000818157981 */ /* 0x000ee8000c1e1900 */
[----:B------:R-:W3:Y:S04]  /*1dd0*/  LDG.E R22, desc[UR8][R24.64+0x10] ;  /* 0x0000100818167981 */ /* 0x000ee8000c1e1900 */
[----:B------:R2:W3:Y:S01]  /*1de0*/  LDG.E R23, desc[UR8][R24.64+0x110] ;  /* 0x0001100818177981 */ /* 0x0004e2000c1e1900 */
[----:B0-----:R-:W-:-:S05]  /*1df0*/  VIADD R12, R34, 0x200 ;  /* 0x00000200220c7836 */ /* 0x001fca0000000000 */
[----:B------:R-:W-:-:S05]  /*1e00*/  IADD3 R12, P0, PT, R3, R12, RZ ;  /* 0x0000000c030c7210 */ /* 0x000fca0007f1e0ff */
[----:B------:R-:W-:Y:S01]  /*1e10*/  IMAD.X R13, RZ, RZ, R4, P0 ;  /* 0x000000ffff0d7224 */ /* 0x000fe200000e0604 */
[----:B------:R-:W-:-:S04]  /*1e20*/  LEA R45, P0, R12, UR6, 0x1 ;  /* 0x000000060c2d7c11 */ /* 0x000fc8000f8008ff */
[----:B------:R-:W-:Y:S02]  /*1e30*/  LEA.HI.X R13, R12, UR7, R13, 0x1, P0 ;  /* 0x000000070c0d7c11 */ /* 0x000fe400080f0c0d */
[----:B------:R-:W-:-:S04]  /*1e40*/  LEA R44, P0, R42, R45, 0x2 ;  /* 0x0000002d2a2c7211 */ /* 0x000fc800078010ff */
[----:B------:R-:W-:-:S05]  /*1e50*/  LEA.HI.X R45, R42, R13, R43, 0x2, P0 ;  /* 0x0000000d2a2d7211 */ /* 0x000fca00000f142b */
[----:B------:R-:W4:Y:S04]  /*1e60*/  LDG.E R12, desc[UR8][R44.64] ;  /* 0x000000082c0c7981 */ /* 0x000f28000c1e1900 */
[----:B------:R-:W4:Y:S04]  /*1e70*/  LDG.E R13, desc[UR8][R44.64+0x100] ;  /* 0x000100082c0d7981 */ /* 0x000f28000c1e1900 */
[----:B------:R-:W4:Y:S04]  /*1e80*/  LDG.E R14, desc[UR8][R44.64+0x10] ;  /* 0x000010082c0e7981 */ /* 0x000f28000c1e1900 */
[----:B------:R0:W4:Y:S01]  /*1e90*/  LDG.E R15, desc[UR8][R44.64+0x110] ;  /* 0x000110082c0f7981 */ /* 0x000122000c1e1900 */
[----:B------:R-:W-:-:S05]  /*1ea0*/  VIADD R34, R34, 0x300 ;  /* 0x0000030022227836 */ /* 0x000fca0000000000 */
[----:B------:R-:W-:Y:S01]  /*1eb0*/  IADD3 R34, P0, PT, R3, R34, RZ ;  /* 0x0000002203227210 */ /* 0x000fe20007f1e0ff */
[C---:B--2---:R-:W-:Y:S08]  /*1ec0*/  HMMA.16816.F16 R24, R16.reuse, R8, RZ ;  /* 0x000000081018723c */ /* 0x044ff000000008ff */
[----:B------:R-:W-:Y:S01]  /*1ed0*/  HMMA.16816.F16 R28, R16, R10, RZ ;  /* 0x0000000a101c723c */ /* 0x000fe200000008ff */
[----:B------:R-:W-:-:S05]  /*1ee0*/  VIADD R17, R7, 0x200 ;  /* 0x0000020007117836 */ /* 0x000fca0000000000 */
[----:B------:R-:W-:Y:S01]  /*1ef0*/  LEA R40, R6, R17, 0x18 ;  /* 0x0000001106287211 */ /* 0x000fe200078ec0ff */
[----:B------:R-:W-:Y:S01]  /*1f00*/  IMAD.X R17, RZ, RZ, R4, P0 ;  /* 0x000000ffff117224 */ /* 0x000fe200000e0604 */
[----:B0-----:R-:W-:-:S03]  /*1f10*/  LEA R45, P0, R34, UR6, 0x1 ;  /* 0x00000006222d7c11 */ /* 0x001fc6000f8008ff */
[----:B------:R-:W0:Y:S01]  /*1f20*/  MOVM.16.MT88 R39, R24 ;  /* 0x000000001827723a */ /* 0x000e220000000000 */
[----:B------:R-:W-:Y:S01]  /*1f30*/  LEA.HI.X R17, R34, UR7, R17, 0x1, P0 ;  /* 0x0000000722117c11 */ /* 0x000fe200080f0c11 */
[C---:B------:R-:W-:Y:S01]  /*1f40*/  IMAD.U32 R38, R42.reuse, 0x4, R40 ;  /* 0x000000042a267824 */ /* 0x040fe200078e0028 */
[----:B------:R-:W-:-:S04]  /*1f50*/  LEA R44, P0, R42, R45, 0x2 ;  /* 0x0000002d2a2c7211 */ /* 0x000fc800078010ff */
[----:B------:R-:W-:-:S05]  /*1f60*/  LEA.HI.X R45, R42, R17, R43, 0x2, P0 ;  /* 0x000000112a2d7211 */ /* 0x000fca00000f142b */
[----:B------:R-:W2:Y:S04]  /*1f70*/  LDG.E R16, desc[UR8][R44.64] ;  /* 0x000000082c107981 */ /* 0x000ea8000c1e1900 */
[----:B------:R-:W2:Y:S04]  /*1f80*/  LDG.E R17, desc[UR8][R44.64+0x100] ;  /* 0x000100082c117981 */ /* 0x000ea8000c1e1900 */
[----:B------:R-:W2:Y:S01]  /*1f90*/  LDG.E R18, desc[UR8][R44.64+0x10] ;  /* 0x000010082c127981 */ /* 0x000ea2000c1e1900 */
[C---:B---3--:R-:W-:Y:S03]  /*1fa0*/  HMMA.16816.F16 R26, R20.reuse, R8, RZ ;  /* 0x00000008141a723c */ /* 0x048fe600000008ff */
[----:B------:R-:W2:Y:S04]  /*1fb0*/  LDG.E R19, desc[UR8][R44.64+0x110] ;  /* 0x000110082c137981 */ /* 0x000ea8000c1e1900 */
[----:B------:R-:W1:Y:S01]  /*1fc0*/  MOVM.16.MT88 R25, R25 ;  /* 0x000000001919723a */ /* 0x000e620000000000 */
[----:B------:R-:W-:Y:S03]  /*1fd0*/  HMMA.16816.F16 R30, R20, R10, RZ ;  /* 0x0000000a141e723c */ /* 0x000fe600000008ff */
[----:B------:R-:W3:Y:S04]  /*1fe0*/  MOVM.16.MT88 R41, R28 ;  /* 0x000000001c29723a */ /* 0x000ee80000000000 */
[----:B------:R-:W5:Y:S01]  /*1ff0*/  MOVM.16.MT88 R29, R29 ;  /* 0x000000001d1d723a */ /* 0x000f620000000000 */
[----:B------:R-:W-:-:S03]  /*2000*/  IMAD.U32 R20, R35, 0x2, R40 ;  /* 0x0000000223147824 */ /* 0x000fc600078e0028 */
[----:B0-----:R-:W-:Y:S04]  /*2010*/  STS [R38], R39 ;  /* 0x0000002726007388 */ /* 0x001fe80000000800 */
[----:B-1----:R-:W-:Y:S04]  /*2020*/  STS [R38+0x10], R25 ;  /* 0x0000101926007388 */ /* 0x002fe80000000800 */
[----:B---3--:R-:W-:Y:S04]  /*2030*/  STS [R38+0x100], R41 ;  /* 0x0001002926007388 */ /* 0x008fe80000000800 */
[----:B-----5:R-:W-:Y:S04]  /*2040*/  STS [R38+0x110], R29 ;  /* 0x0001101d26007388 */ /* 0x020fe80000000800 */
[----:B------:R-:W0:Y:S04]  /*2050*/  LDSM.16.M88.4 R20, [R20] ;  /* 0x000000001414783b */ /* 0x000e280000000200 */
[----:B------:R-:W1:Y:S04]  /*2060*/  MOVM.16.MT88 R27, R27 ;  /* 0x000000001b1b723a */ /* 0x000e680000000000 */
[----:B------:R-:W3:Y:S04]  /*2070*/  MOVM.16.MT88 R39, R30 ;  /* 0x000000001e27723a */ /* 0x000ee80000000000 */
[----:B------:R-:W5:Y:S01]  /*2080*/  MOVM.16.MT88 R31, R31 ;  /* 0x000000001f1f723a */ /* 0x000f620000000000 */
[----:B0-----:R-:W-:Y:S01]  /*2090*/  HMMA.16816.F16 R34, R20, R8, RZ ;  /* 0x000000081422723c */ /* 0x001fe200000008ff */
[----:B------:R-:W-:Y:S01]  /*20a0*/  IMAD.SHL.U32 R23, R33, 0x8, RZ ;  /* 0x0000000821177824 */ /* 0x000fe200078e00ff */
[----:B------:R-:W-:Y:S01]  /*20b0*/  ISETP.NE.AND P0, PT, R2, RZ, PT ;  /* 0x000000ff0200720c */ /* 0x000fe20003f05270 */
[----:B------:R-:W-:-:S03]  /*20c0*/  IMAD.SHL.U32 R22, R37, 0x8, RZ ;  /* 0x0000000825167824 */ /* 0x000fc600078e00ff */
[----:B------:R-:W-:-:S13]  /*20d0*/  LOP3.LUT R23, R23, 0x8, R32, 0xe2, !PT ;  /* 0x0000000817177812 */ /* 0x000fda00078ee220 */
[----:B------:R-:W0:Y:S01]  /*20e0*/  MOVM.16.MT88 R35, R26 ;  /* 0x000000001a23723a */ /* 0x000e220000000000 */
[----:B------:R-:W-:Y:S01]  /*20f0*/  LEA R21, R6, R7, 0x18 ;  /* 0x0000000706157211 */ /* 0x000fe200078ec0ff */
[----:B------:R-:W-:-:S04]  /*2100*/  IMAD R23, R23, 0x10, R22 ;  /* 0x0000001017177824 */ /* 0x000fc800078e0216 */
[----:B------:R-:W-:Y:S02]  /*2110*/  IMAD R29, R36, 0x2, R21 ;  /* 0x00000002241d7824 */ /* 0x000fe400078e0215 */
[----:B------:R-:W-:-:S03]  /*2120*/  IMAD.U32 R23, R23, 0x2, R40 ;  /* 0x0000000217177824 */ /* 0x000fc600078e0028 */
[----:B------:R-:W-:Y:S04]  /*2130*/  @!P0 STS.U16 [R29], R34 ;  /* 0x000000221d008388 */ /* 0x000fe80000000400 */
[----:B-1----:R-:W-:Y:S04]  /*2140*/  STS [R38+0x10], R27 ;  /* 0x0000101b26007388 */ /* 0x002fe80000000800 */
[----:B---3--:R-:W-:Y:S04]  /*2150*/  STS [R38+0x100], R39 ;  /* 0x0001002726007388 */ /* 0x008fe80000000800 */
[----:B-----5:R-:W-:Y:S04]  /*2160*/  STS [R38+0x110], R31 ;  /* 0x0001101f26007388 */ /* 0x020fe80000000800 */
[----:B0-----:R-:W-:Y:S04]  /*2170*/  STS [R38], R35 ;  /* 0x0000002326007388 */ /* 0x001fe80000000800 */
[----:B------:R-:W0:Y:S01]  /*2180*/  LDSM.16.M88.4 R20, [R23] ;  /* 0x000000001714783b */ /* 0x000e220000000200 */
[C---:B----4-:R-:W-:Y:S08]  /*2190*/  HMMA.16816.F16 R24, R12.reuse, R8, RZ ;  /* 0x000000080c18723c */ /* 0x050ff000000008ff */
[----:B------:R-:W-:Y:S01]  /*21a0*/  HMMA.16816.F16 R12, R12, R10, RZ ;  /* 0x0000000a0c0c723c */ /* 0x000fe200000008ff */
[----:B------:R-:W-:-:S10]  /*21b0*/  IMAD.SHL.U32 R15, R33, 0x8, RZ ;  /* 0x00000008210f7824 */ /* 0x000fd400078e00ff */
[----:B------:R-:W1:Y:S01]  /*21c0*/  MOVM.16.MT88 R25, R25 ;  /* 0x000000001919723a */ /* 0x000e620000000000 */
[----:B0-----:R-:W-:Y:S07]  /*21d0*/  HMMA.16816.F16 R20, R20, R8, RZ ;  /* 0x000000081414723c */ /* 0x001fee00000008ff */
[----:B------:R-:W0:Y:S04]  /*21e0*/  MOVM.16.MT88 R41, R12 ;  /* 0x000000000c29723a */ /* 0x000e280000000000 */
[----:B------:R-:W3:Y:S01]  /*21f0*/  MOVM.16.MT88 R35, R13 ;  /* 0x000000000d23723a */ /* 0x000ee20000000000 */
[----:B------:R-:W-:Y:S01]  /*2200*/  LOP3.LUT R15, R15, 0x8, R32, 0xe2, !PT ;  /* 0x000000080f0f7812 */ /* 0x000fe200078ee220 */
[----:B------:R-:W-:-:S06]  /*2210*/  IMAD.SHL.U32 R14, R37, 0x8, RZ ;  /* 0x00000008250e7824 */ /* 0x000fcc00078e00ff */
[----:B------:R-:W4:Y:S01]  /*2220*/  MOVM.16.MT88 R21, R24 ;  /* 0x000000001815723a */ /* 0x000f220000000000 */
[----:B------:R-:W-:-:S04]  /*2230*/  IMAD R15, R15, 0x10, R14 ;  /* 0x000000100f0f7824 */ /* 0x000fc800078e020e */
[----:B------:R-:W-:Y:S01]  /*2240*/  IMAD.U32 R15, R15, 0x2, R40 ;  /* 0x000000020f0f7824 */ /* 0x000fe200078e0028 */
[----:B------:R-:W-:Y:S04]  /*2250*/  @!P0 STS.U16 [R29+0x2], R20 ;  /* 0x000002141d008388 */ /* 0x000fe80000000400 */
[----:B-1----:R-:W-:Y:S04]  /*2260*/  STS [R38+0x10], R25 ;  /* 0x0000101926007388 */ /* 0x002fe80000000800 */
[----:B0-----:R-:W-:Y:S04]  /*2270*/  STS [R38+0x100], R41 ;  /* 0x0001002926007388 */ /* 0x001fe80000000800 */
[----:B---3--:R-:W-:Y:S04]  /*2280*/  STS [R38+0x110], R35 ;  /* 0x0001102326007388 */ /* 0x008fe80000000800 */
[----:B----4-:R-:W-:Y:S04]  /*2290*/  STS [R38], R21 ;  /* 0x0000001526007388 */ /* 0x010fe80000000800 */
[----:B------:R-:W0:Y:S01]  /*22a0*/  LDSM.16.M88.4 R12, [R15] ;  /* 0x000000000f0c783b */ /* 0x000e220000000200 */
[C---:B--2---:R-:W-:Y:S08]  /*22b0*/  HMMA.16816.F16 R22, R16.reuse, R8, RZ ;  /* 0x000000081016723c */ /* 0x044ff000000008ff */
[----:B------:R-:W-:Y:S08]  /*22c0*/  HMMA.16816.F16 R16, R16, R10, RZ ;  /* 0x0000000a1010723c */ /* 0x000ff000000008ff */
[----:B0-----:R-:W-:Y:S03]  /*22d0*/  HMMA.16816.F16 R18, R12, R8, RZ ;  /* 0x000000080c12723c */ /* 0x001fe600000008ff */
[----:B------:R-:W0:Y:S04]  /*22e0*/  MOVM.16.MT88 R27, R22 ;  /* 0x00000000161b723a */ /* 0x000e280000000000 */
[----:B------:R-:W1:Y:S04]  /*22f0*/  MOVM.16.MT88 R23, R23 ;  /* 0x000000001717723a */ /* 0x000e680000000000 */
[----:B------:R-:W2:Y:S01]  /*2300*/  MOVM.16.MT88 R17, R17 ;  /* 0x000000001111723a */ /* 0x000ea20000000000 */
[----:B------:R-:W-:-:S07]  /*2310*/  IMAD.SHL.U32 R13, R33, 0x8, RZ ;  /* 0x00000008210d7824 */ /* 0x000fce00078e00ff */
[----:B------:R-:W3:Y:S01]  /*2320*/  MOVM.16.MT88 R19, R16 ;  /* 0x000000001013723a */ /* 0x000ee20000000000 */
[----:B------:R-:W-:Y:S01]  /*2330*/  LOP3.LUT R35, R13, 0x8, R32, 0xe2, !PT ;  /* 0x000000080d237812 */ /* 0x000fe200078ee220 */
[----:B------:R-:W-:-:S04]  /*2340*/  IMAD.SHL.U32 R12, R37, 0x8, RZ ;  /* 0x00000008250c7824 */ /* 0x000fc800078e00ff */
        /* <DEDUP_REMOVED lines=8> */
[----:B------:R-:W-:Y:S01]  /*23d0*/  VIADD R36, R36, 0x4 ;  /* 0x0000000424247836 */ /* 0x000fe20000000000 */
[----:B0-----:R-:W-:-:S15]  /*23e0*/  HMMA.16816.F16 R12, R12, R8, RZ ;  /* 0x000000080c0c723c */ /* 0x001fde00000008ff */
[----:B------:R-:W-:-:S04]  /*23f0*/  NOP ;  /* 0x0000000000007918 */ /* 0x000fc80000000000 */
[----:B------:R1:W-:Y:S02]  /*2400*/  @!P0 STS.U16 [R29+0x6], R12 ;  /* 0x0000060c1d008388 */ /* 0x0003e40000000400 */
.L_x_3:
[----:B------:R-:W-:Y:S05]  /*2410*/  BRA.U !UP1, `(.L_x_0) ;  /* 0x0000000509b47547 */ /* 0x000fea000b800000 */
[----:B------:R-:W-:Y:S02]  /*2420*/  UISETP.NE.AND UP0, UPT, UR5, 0x1, UPT ;  /* 0x000000010500788c */ /* 0x000fe4000bf05270 */
[----:B------:R-:W-:-:S04]  /*2430*/  ULOP3.LUT UR4, UR4, 0x1, URZ, 0xc0, !UPT ;  /* 0x0000000104047892 */ /* 0x000fc8000f8ec0ff */
[----:B------:R-:W-:-:S03]  /*2440*/  UISETP.NE.U32.AND UP1, UPT, UR4, 0x1, UPT ;  /* 0x000000010400788c */ /* 0x000fc6000bf25070 */
[----:B------:R-:W-:Y:S08]  /*2450*/  BRA.U !UP0, `(.L_x_4) ;  /* 0x0000000508107547 */ /* 0x000ff0000b800000 */
[----:B------:R-:W3:Y:S01]  /*2460*/  LDCU.64 UR4, c[0x0][0x380] ;  /* 0x00007000ff0477ac */ /* 0x000ee20008000a00 */
[----:B------:R-:W-:Y:S01]  /*2470*/  IMAD.SHL.U32 R14, R36, 0x100, RZ ;  /* 0x00000100240e7824 */ /* 0x000fe200078e00ff */
[----:B------:R-:W-:Y:S01]  /*2480*/  LOP3.LUT R24, R0, 0x3, RZ, 0xc0, !PT ;  /* 0x0000000300187812 */ /* 0x000fe200078ec0ff */
[----:B------:R-:W-:Y:S01]  /*2490*/  IMAD.MOV.U32 R25, RZ, RZ, RZ ;  /* 0x000000ffff197224 */ /* 0x000fe200078e00ff */
[----:B------:R-:W-:Y:S02]  /*24a0*/  SHF.R.U32.HI R15, RZ, 0x2, R0 ;  /* 0x00000002ff0f7819 */ /* 0x000fe40000011600 */
[----:B------:R-:W-:-:S03]  /*24b0*/  IADD3 R13, P0, PT, R3, R14, RZ ;  /* 0x0000000e030d7210 */ /* 0x000fc60007f1e0ff */
[----:B------:R-:W-:-:S04]  /*24c0*/  IMAD.WIDE.U32 R24, R15, 0x8, R24 ;  /* 0x000000080f187825 */ /* 0x000fc800078e0018 */
[----:B01----:R-:W-:Y:S01]  /*24d0*/  IMAD.X R12, RZ, RZ, R4, P0 ;  /* 0x000000ffff0c7224 */ /* 0x003fe200000e0604 */
[----:B---3--:R-:W-:-:S04]  /*24e0*/  LEA R21, P0, R13, UR4, 0x1 ;  /* 0x000000040d157c11 */ /* 0x008fc8000f8008ff */
[----:B------:R-:W-:Y:S02]  /*24f0*/  LEA.HI.X R13, R13, UR5, R12, 0x1, P0 ;  /* 0x000000050d0d7c11 */ /* 0x000fe400080f0c0c */
[----:B------:R-:W-:-:S04]  /*2500*/  LEA R20, P0, R24, R21, 0x2 ;  /* 0x0000001518147211 */ /* 0x000fc800078010ff */
[----:B------:R-:W-:-:S05]  /*2510*/  LEA.HI.X R21, R24, R13, R25, 0x2, P0 ;  /* 0x0000000d18157211 */ /* 0x000fca00000f1419 */
[----:B------:R-:W2:Y:S04]  /*2520*/  LDG.E R16, desc[UR8][R20.64] ;  /* 0x0000000814107981 */ /* 0x000ea8000c1e1900 */
[----:B------:R-:W2:Y:S04]  /*2530*/  LDG.E R17, desc[UR8][R20.64+0x100] ;  /* 0x0001000814117981 */ /* 0x000ea8000c1e1900 */
[----:B------:R-:W2:Y:S04]  /*2540*/  LDG.E R18, desc[UR8][R20.64+0x10] ;  /* 0x0000100814127981 */ /* 0x000ea8000c1e1900 */
[----:B------:R-:W2:Y:S01]  /*2550*/  LDG.E R19, desc[UR8][R20.64+0x110] ;  /* 0x0001100814137981 */ /* 0x000ea2000c1e1900 */
        /* <DEDUP_REMOVED lines=10> */
[----:B------:R-:W3:Y:S01]  /*2600*/  LDG.E R15, desc[UR8][R26.64+0x110] ;  /* 0x000110081a0f7981 */ /* 0x000ee2000c1e1900 */
[----:B------:R-:W-:Y:S01]  /*2610*/  IMAD.SHL.U32 R33, R33, 0x8, RZ ;  /* 0x0000000821217824 */ /* 0x000fe200078e00ff */
[----:B------:R-:W-:-:S04]  /*2620*/  ISETP.NE.AND P0, PT, R2, RZ, PT ;  /* 0x000000ff0200720c */ /* 0x000fc80003f05270 */
[----:B------:R-:W-:Y:S01]  /*2630*/  LOP3.LUT R32, R33, 0x8, R32, 0xe2, !PT ;  /* 0x0000000821207812 */ /* 0x000fe200078ee220 */
[C---:B--2---:R-:W-:Y:S08]  /*2640*/  HMMA.16816.F16 R20, R16.reuse, R8, RZ ;  /* 0x000000081014723c */ /* 0x044ff000000008ff */
[----:B------:R-:W-:Y:S01]  /*2650*/  HMMA.16816.F16 R22, R16, R10, RZ ;  /* 0x0000000a1016723c */ /* 0x000fe200000008ff */
[----:B------:R-:W-:-:S05]  /*2660*/  VIADD R17, R7, 0x200 ;  /* 0x0000020007117836 */ /* 0x000fca0000000000 */
[----:B------:R-:W-:-:S05]  /*2670*/  LEA R28, R6, R17, 0x18 ;  /* 0x00000011061c7211 */ /* 0x000fca00078ec0ff */
[----:B------:R-:W0:Y:S01]  /*2680*/  MOVM.16.MT88 R25, R20 ;  /* 0x000000001419723a */ /* 0x000e220000000000 */
[--C-:B------:R-:W-:Y:S02]  /*2690*/  IMAD.U32 R24, R24, 0x4, R28.reuse ;  /* 0x0000000418187824 */ /* 0x100fe400078e001c */
[----:B------:R-:W-:Y:S01]  /*26a0*/  IMAD.U32 R18, R35, 0x2, R28 ;  /* 0x0000000223127824 */ /* 0x000fe200078e001c */
[----:B------:R3:W1:Y:S01]  /*26b0*/  MOVM.16.MT88 R29, R21 ;  /* 0x00000000151d723a */ /* 0x0006620000000000 */
[----:B------:R-:W-:-:S03]  /*26c0*/  IMAD.SHL.U32 R35, R37, 0x8, RZ ;  /* 0x0000000825237824 */ /* 0x000fc600078e00ff */
[----:B------:R-:W2:Y:S01]  /*26d0*/  MOVM.16.MT88 R31, R22 ;  /* 0x00000000161f723a */ /* 0x000ea20000000000 */
[----:B------:R-:W-:-:S03]  /*26e0*/  IMAD R35, R32, 0x10, R35 ;  /* 0x0000001020237824 */ /* 0x000fc600078e0223 */
[----:B------:R-:W4:Y:S01]  /*26f0*/  MOVM.16.MT88 R23, R23 ;  /* 0x000000001717723a */ /* 0x000f220000000000 */
[C---:B---3--:R-:W-:Y:S03]  /*2700*/  HMMA.16816.F16 R20, R12.reuse, R8, RZ ;  /* 0x000000080c14723c */ /* 0x048fe600000008ff */
[----:B0-----:R-:W-:Y:S04]  /*2710*/  STS [R24], R25 ;  /* 0x0000001918007388 */ /* 0x001fe80000000800 */
[----:B-1----:R-:W-:Y:S01]  /*2720*/  STS [R24+0x10], R29 ;  /* 0x0000101d18007388 */ /* 0x002fe20000000800 */
[----:B------:R-:W-:Y:S01]  /*2730*/  HMMA.16816.F16 R12, R12, R10, RZ ;  /* 0x0000000a0c0c723c */ /* 0x000fe200000008ff */
[----:B------:R-:W-:Y:S01]  /*2740*/  LEA R15, R6, R7, 0x18 ;  /* 0x00000007060f7211 */ /* 0x000fe200078ec0ff */
[----:B------:R-:W-:Y:S01]  /*2750*/  IMAD.U32 R14, R35, 0x2, R28 ;  /* 0x00000002230e7824 */ /* 0x000fe200078e001c */
[----:B--2---:R-:W-:Y:S04]  /*2760*/  STS [R24+0x100], R31 ;  /* 0x0001001f18007388 */ /* 0x004fe80000000800 */
[----:B----4-:R0:W-:Y:S04]  /*2770*/  STS [R24+0x110], R23 ;  /* 0x0001101718007388 */ /* 0x0101e80000000800 */
[----:B------:R-:W1:Y:S04]  /*2780*/  LDSM.16.M88.4 R16, [R18] ;  /* 0x000000001210783b */ /* 0x000e680000000200 */
[----:B------:R-:W2:Y:S01]  /*2790*/  MOVM.16.MT88 R27, R20 ;  /* 0x00000000141b723a */ /* 0x000ea20000000000 */
[----:B0-----:R-:W-:-:S03]  /*27a0*/  IMAD R23, R36, 0x2, R15 ;  /* 0x0000000224177824 */ /* 0x001fc600078e020f */
[----:B------:R-:W0:Y:S01]  /*27b0*/  MOVM.16.MT88 R21, R21 ;  /* 0x000000001515723a */ /* 0x000e220000000000 */
[----:B------:R-:W-:Y:S01]  /*27c0*/  VIADD R36, R36, 0x2 ;  /* 0x0000000224247836 */ /* 0x000fe20000000000 */
[----:B-1----:R-:W-:Y:S02]  /*27d0*/  HMMA.16816.F16 R16, R16, R8, RZ ;  /* 0x000000081010723c */ /* 0x002fe400000008ff */
[----:B------:R-:W1:-:S15]  /*27e0*/  MOVM.16.MT88 R19, R13 ;  /* 0x000000000d13723a */ /* 0x000e5e0000000000 */
[----:B------:R-:W-:-:S02]  /*27f0*/  NOP ;  /* 0x0000000000007918 */ /* 0x000fc40000000000 */
[----:B------:R-:W3:Y:S04]  /*2800*/  MOVM.16.MT88 R17, R12 ;  /* 0x000000000c11723a */ /* 0x000ee80000000000 */
[----:B------:R-:W-:Y:S04]  /*2810*/  @!P0 STS.U16 [R23], R16 ;  /* 0x0000001017008388 */ /* 0x000fe80000000400 */
[----:B--2---:R-:W-:Y:S04]  /*2820*/  STS [R24], R27 ;  /* 0x0000001b18007388 */ /* 0x004fe80000000800 */
[----:B0-----:R-:W-:Y:S04]  /*2830*/  STS [R24+0x10], R21 ;  /* 0x0000101518007388 */ /* 0x001fe80000000800 */
[----:B-1----:R-:W-:Y:S04]  /*2840*/  STS [R24+0x110], R19 ;  /* 0x0001101318007388 */ /* 0x002fe80000000800 */
[----:B---3--:R-:W-:Y:S04]  /*2850*/  STS [R24+0x100], R17 ;  /* 0x0001001118007388 */ /* 0x008fe80000000800 */
[----:B------:R-:W0:Y:S02]  /*2860*/  LDSM.16.M88.4 R12, [R14] ;  /* 0x000000000e0c783b */ /* 0x000e240000000200 */
[----:B0-----:R-:W-:-:S15]  /*2870*/  HMMA.16816.F16 R12, R12, R8, RZ ;  /* 0x000000080c0c723c */ /* 0x001fde00000008ff */
[----:B------:R-:W-:-:S04]  /*2880*/  NOP ;  /* 0x0000000000007918 */ /* 0x000fc80000000000 */
[----:B------:R3:W-:Y:S02]  /*2890*/  @!P0 STS.U16 [R23+0x2], R12 ;  /* 0x0000020c17008388 */ /* 0x0007e40000000400 */
.L_x_4:
[----:B------:R-:W-:Y:S05]  /*28a0*/  BRA.U UP1, `(.L_x_0) ;  /* 0x0000000101907547 */ /* 0x000fea000b800000 */
[----:B------:R-:W4:Y:S01]  /*28b0*/  LDCU.64 UR4, c[0x0][0x380] ;  /* 0x00007000ff0477ac */ /* 0x000f220008000a00 */
[----:B------:R-:W-:Y:S01]  /*28c0*/  LEA R3, P0, R36, R3, 0x8 ;  /* 0x0000000324037211 */ /* 0x000fe200078040ff */
[----:B------:R-:W-:Y:S01]  /*28d0*/  IMAD.MOV.U32 R17, RZ, RZ, RZ ;  /* 0x000000ffff117224 */ /* 0x000fe200078e00ff */
[----:B------:R-:W-:Y:S02]  /*28e0*/  LOP3.LUT R16, R0, 0x3, RZ, 0xc0, !PT ;  /* 0x0000000300107812 */ /* 0x000fe400078ec0ff */
[----:B------:R-:W-:Y:S01]  /*28f0*/  SHF.R.U32.HI R13, RZ, 0x2, R0 ;  /* 0x00000002ff0d7819 */ /* 0x000fe20000011600 */
[----:B------:R-:W-:-:S04]  /*2900*/  IMAD.X R4, RZ, RZ, R4, P0 ;  /* 0x000000ffff047224 */ /* 0x000fc800000e0604 */
[----:B------:R-:W-:Y:S01]  /*2910*/  IMAD.WIDE.U32 R16, R13, 0x8, R16 ;  /* 0x000000080d107825 */ /* 0x000fe200078e0010 */
[----:B----4-:R-:W-:-:S04]  /*2920*/  LEA R19, P0, R3, UR4, 0x1 ;  /* 0x0000000403137c11 */ /* 0x010fc8000f8008ff */
[----:B------:R-:W-:Y:S02]  /*2930*/  LEA.HI.X R3, R3, UR5, R4, 0x1, P0 ;  /* 0x0000000503037c11 */ /* 0x000fe400080f0c04 */
[----:B------:R-:W-:-:S04]  /*2940*/  LEA R18, P0, R16, R19, 0x2 ;  /* 0x0000001310127211 */ /* 0x000fc800078010ff */
[----:B------:R-:W-:-:S05]  /*2950*/  LEA.HI.X R19, R16, R3, R17, 0x2, P0 ;  /* 0x0000000310137211 */ /* 0x000fca00000f1411 */
[----:B01-3--:R-:W2:Y:S04]  /*2960*/  LDG.E R12, desc[UR8][R18.64] ;  /* 0x00000008120c7981 */ /* 0x00bea8000c1e1900 */
[----:B------:R-:W2:Y:S04]  /*2970*/  LDG.E R13, desc[UR8][R18.64+0x100] ;  /* 0x00010008120d7981 */ /* 0x000ea8000c1e1900 */
[----:B------:R-:W2:Y:S04]  /*2980*/  LDG.E R14, desc[UR8][R18.64+0x10] ;  /* 0x00001008120e7981 */ /* 0x000ea8000c1e1900 */
[----:B------:R-:W2:Y:S01]  /*2990*/  LDG.E R15, desc[UR8][R18.64+0x110] ;  /* 0x00011008120f7981 */ /* 0x000ea2000c1e1900 */
[----:B------:R-:W-:Y:S01]  /*29a0*/  VIADD R3, R7, 0x200 ;  /* 0x0000020007037836 */ /* 0x000fe20000000000 */
[----:B------:R-:W-:-:S04]  /*29b0*/  ISETP.NE.AND P0, PT, R2, RZ, PT ;  /* 0x000000ff0200720c */ /* 0x000fc80003f05270 */
[----:B------:R-:W-:-:S05]  /*29c0*/  LEA R3, R6, R3, 0x18 ;  /* 0x0000000306037211 */ /* 0x000fca00078ec0ff */
[--C-:B------:R-:W-:Y:S01]  /*29d0*/  IMAD.U32 R16, R16, 0x4, R3.reuse ;  /* 0x0000000410107824 */ /* 0x100fe200078e0003 */
[C---:B--2---:R-:W-:Y:S08]  /*29e0*/  HMMA.16816.F16 R20, R12.reuse, R8, RZ ;  /* 0x000000080c14723c */ /* 0x044ff000000008ff */
[----:B------:R-:W-:Y:S01]  /*29f0*/  HMMA.16816.F16 R22, R12, R10, RZ ;  /* 0x0000000a0c16723c */ /* 0x000fe200000008ff */
[----:B------:R-:W-:Y:S01]  /*2a00*/  IMAD.U32 R14, R35, 0x2, R3 ;  /* 0x00000002230e7824 */ /* 0x000fe200078e0003 */
[----:B------:R-:W-:-:S05]  /*2a10*/  @!P0 LEA R3, R6, R7, 0x18 ;  /* 0x0000000706038211 */ /* 0x000fca00078ec0ff */
[----:B------:R-:W-:-:S04]  /*2a20*/  @!P0 IMAD R3, R36, 0x2, R3 ;  /* 0x0000000224038824 */ /* 0x000fc800078e0203 */
[----:B------:R-:W0:Y:S04]  /*2a30*/  MOVM.16.MT88 R20, R20 ;  /* 0x000000001414723a */ /* 0x000e280000000000 */
[----:B------:R-:W1:Y:S04]  /*2a40*/  MOVM.16.MT88 R21, R21 ;  /* 0x000000001515723a */ /* 0x000e680000000000 */
[----:B------:R-:W2:Y:S04]  /*2a50*/  MOVM.16.MT88 R22, R22 ;  /* 0x000000001616723a */ /* 0x000ea80000000000 */
[----:B------:R-:W3:Y:S04]  /*2a60*/  MOVM.16.MT88 R23, R23 ;  /* 0x000000001717723a */ /* 0x000ee80000000000 */
[----:B0-----:R-:W-:Y:S04]  /*2a70*/  STS [R16], R20 ;  /* 0x0000001410007388 */ /* 0x001fe80000000800 */
[----:B-1----:R-:W-:Y:S04]  /*2a80*/  STS [R16+0x10], R21 ;  /* 0x0000101510007388 */ /* 0x002fe80000000800 */
[----:B--2---:R-:W-:Y:S04]  /*2a90*/  STS [R16+0x100], R22 ;  /* 0x0001001610007388 */ /* 0x004fe80000000800 */
[----:B---3--:R-:W-:Y:S04]  /*2aa0*/  STS [R16+0x110], R23 ;  /* 0x0001101710007388 */ /* 0x008fe80000000800 */
[----:B------:R-:W0:Y:S02]  /*2ab0*/  LDSM.16.M88.4 R12, [R14] ;  /* 0x000000000e0c783b */ /* 0x000e240000000200 */
[----:B0-----:R-:W-:-:S15]  /*2ac0*/  HMMA.16816.F16 R12, R12, R8, RZ ;  /* 0x000000080c0c723c */ /* 0x001fde00000008ff */
[----:B------:R-:W-:-:S04]  /*2ad0*/  NOP ;  /* 0x0000000000007918 */ /* 0x000fc80000000000 */
[----:B------:R4:W-:Y:S02]  /*2ae0*/  @!P0 STS.U16 [R3], R12 ;  /* 0x0000000c03008388 */ /* 0x0009e40000000400 */
.L_x_0:
[----:B01-34-:R-:W-:Y:S01]  /*2af0*/  LEA R12, R6, R7, 0x18 ;  /* 0x00000007060c7211 */ /* 0x01bfe200078ec0ff */
[----:B------:R-:W-:Y:S01]  /*2b00*/  VIADD R7, R7, 0x200 ;  /* 0x0000020007077836 */ /* 0x000fe20000000000 */
[----:B------:R-:W-:Y:S02]  /*2b10*/  SHF.R.U32.HI R3, RZ, 0x2, R0 ;  /* 0x00000002ff037819 */ /* 0x000fe40000011600 */
[----:B------:R-:W-:Y:S01]  /*2b20*/  LOP3.LUT R0, R0, 0x3, RZ, 0xc0, !PT ;  /* 0x0000000300007812 */ /* 0x000fe200078ec0ff */
[----:B------:R-:W-:Y:S01]  /*2b30*/  IMAD.U32 R12, R35, 0x2, R12 ;  /* 0x00000002230c7824 */ /* 0x000fe200078e000c */
[----:B------:R-:W-:Y:S02]  /*2b40*/  LEA R6, R6, R7, 0x18 ;  /* 0x0000000706067211 */ /* 0x000fe400078ec0ff */
[----:B------:R-:W-:Y:S01]  /*2b50*/  ISETP.NE.AND P0, PT, R2, RZ, PT ;  /* 0x000000ff0200720c */ /* 0x000fe20003f05270 */
[----:B------:R-:W-:Y:S02]  /*2b60*/  IMAD R3, R3, 0x8, R0 ;  /* 0x0000000803037824 */ /* 0x000fe400078e0200 */
[----:B------:R-:W2:Y:S02]  /*2b70*/  LDSM.16.M88.4 R12, [R12] ;  /* 0x000000000c0c783b */ /* 0x000ea40000000200 */
[----:B------:R-:W-:-:S02]  /*2b80*/  IMAD.U32 R3, R3, 0x4, R6 ;  /* 0x0000000403037824 */ /* 0x000fc400078e0006 */
[----:B------:R-:W-:Y:S01]  /*2b90*/  IMAD.U32 R6, R35, 0x2, R6 ;  /* 0x0000000223067824 */ /* 0x000fe200078e0006 */
[C---:B--2---:R-:W-:Y:S08]  /*2ba0*/  HMMA.16816.F16 R16, R12.reuse, R8, RZ ;  /* 0x000000080c10723c */ /* 0x044ff000000008ff */
[----:B------:R-:W-:Y:S11]  /*2bb0*/  HMMA.16816.F16 R10, R12, R10, RZ ;  /* 0x0000000a0c0a723c */ /* 0x000ff600000008ff */
        /* <DEDUP_REMOVED lines=9> */
[----:B0-----:R-:W-:Y:S01]  /*2c50*/  HMMA.16816.F32 R12, R12, R8, RZ ;  /* 0x000000080c0c723c */ /* 0x001fe200000018ff */
[----:B------:R-:W-:-:S04]  /*2c60*/  NOP ;  /* 0x0000000000007918 */ /* 0x000fc80000000000 */
[----:B------:R-:W-:-:S15]  /*2c70*/  @P0 EXIT ;  /* 0x000000000000094d */ /* 0x000fde0003800000 */
[----:B------:R-:W0:Y:S02]  /*2c80*/  LDC.64 R2, c[0x0][0x388] ;  /* 0x0000e200ff027b82 */ /* 0x000e240000000a00 */
[----:B0-----:R-:W-:-:S05]  /*2c90*/  IMAD.WIDE.U32 R2, R5, 0x4, R2 ;  /* 0x0000000405027825 */ /* 0x001fca00078e0002 */
[----:B------:R-:W-:Y:S01]  /*2ca0*/  STG.E desc[UR8][R2.64], R12 ;  /* 0x0000000c02007986 */ /* 0x000fe2000c101908 */
[----:B------:R-:W-:Y:S05]  /*2cb0*/  EXIT ;  /* 0x000000000000794d */ /* 0x000fea0003800000 */
.L_x_5:
[----:B------:R-:W-:-:S00]  /*2cc0*/  BRA `(.L_x_5) ;  /* 0xfffffffc00fc7947 */ /* 0x000fc0000383ffff */
[----:B------:R-:W-:-:S00]  /*2cd0*/  NOP ;  /* 0x0000000000007918 */ /* 0x000fc00000000000 */
        /* <DEDUP_REMOVED lines=10> */
.L_x_6:


//--------------------- .nv.shared._Z20computeWmmaReductionPK6__halfPfi --------------------------
	.section	.nv.shared._Z20computeWmmaReductionPK6__halfPfi,"aw",@nobits
	.sectionflags	@""
	.align	2
.nv.shared._Z20computeWmmaReductionPK6__halfPfi:
	.zero		2560


//--------------------- .nv.shared.reserved.0     --------------------------
	.section	.nv.shared.reserved.0,"aw",@nobits
	.weak		__nv_reservedSMEM_offset_0_alias
	.size		__nv_reservedSMEM_offset_0_alias, 0, 64
	.other		__nv_reservedSMEM_offset_0_alias,@"STO_CUDA_RESERVED_SHARED STV_DEFAULT"
__nv_reservedSMEM_offset_0_alias:
	.zero		0
	.zero		64


//--------------------- .nv.constant0._Z20computeWmmaReductionPK6__halfPfi --------------------------
	.section	.nv.constant0._Z20computeWmmaReductionPK6__halfPfi,"a",@progbits
	.sectionflags	@""
	.align	4
.nv.constant0._Z20computeWmmaReductionPK6__halfPfi:
	.zero		916


//--------------------- SYMBOLS --------------------------

	.type		.nv.reservedSmem.offset0,@object
	.size		.nv.reservedSmem.offset0,0x4
	.type		.nv.reservedSmem.cap,@object
	.size		.nv.reservedSmem.cap,0x4
